//
// Generated by NVIDIA NVVM Compiler
//
// Compiler Build ID: CL-36424714
// Cuda compilation tools, release 13.0, V13.0.88
// Based on NVVM 20.0.0
//

.version 9.0
.target sm_100
.address_size 64

	// .globl	_Z30initialize_chaos_random_statesP17curandStateXORWOWjm
.global .align 4 .b8 precalc_xorwow_matrix[102400];
.global .align 4 .b8 precalc_xorwow_offset_matrix[102400];
.global .align 4 .b8 mrg32k3aM1[2304];
.global .align 4 .b8 mrg32k3aM2[2304];
.global .align 4 .b8 mrg32k3aM1SubSeq[2016];
.global .align 4 .b8 mrg32k3aM2SubSeq[2016];
.global .align 4 .b8 mrg32k3aM1Seq[2304];
.global .align 4 .b8 mrg32k3aM2Seq[2304];
.const .align 8 .b8 __cr_lgamma_table[72];
.global .align 1 .b8 _ZN34_INTERNAL_f3fd96a5_4_k_cu_b821b6844cuda3std3__45__cpo5beginE[1];
.global .align 1 .b8 _ZN34_INTERNAL_f3fd96a5_4_k_cu_b821b6844cuda3std3__45__cpo3endE[1];
.global .align 1 .b8 _ZN34_INTERNAL_f3fd96a5_4_k_cu_b821b6844cuda3std3__45__cpo6cbeginE[1];
.global .align 1 .b8 _ZN34_INTERNAL_f3fd96a5_4_k_cu_b821b6844cuda3std3__45__cpo4cendE[1];
.global .align 1 .b8 _ZN34_INTERNAL_f3fd96a5_4_k_cu_b821b6844cuda3std3__45__cpo6rbeginE[1];
.global .align 1 .b8 _ZN34_INTERNAL_f3fd96a5_4_k_cu_b821b6844cuda3std3__45__cpo4rendE[1];
.global .align 1 .b8 _ZN34_INTERNAL_f3fd96a5_4_k_cu_b821b6844cuda3std3__45__cpo7crbeginE[1];
.global .align 1 .b8 _ZN34_INTERNAL_f3fd96a5_4_k_cu_b821b6844cuda3std3__45__cpo5crendE[1];
.global .align 1 .b8 _ZN34_INTERNAL_f3fd96a5_4_k_cu_b821b6844cuda3std3__436_GLOBAL__N__f3fd96a5_4_k_cu_b821b6846ignoreE[1];
.global .align 1 .b8 _ZN34_INTERNAL_f3fd96a5_4_k_cu_b821b6844cuda3std3__419piecewise_constructE[1];
.global .align 1 .b8 _ZN34_INTERNAL_f3fd96a5_4_k_cu_b821b6844cuda3std3__48in_placeE[1];
.global .align 1 .b8 _ZN34_INTERNAL_f3fd96a5_4_k_cu_b821b6844cuda3std3__420unreachable_sentinelE[1];
.global .align 1 .b8 _ZN34_INTERNAL_f3fd96a5_4_k_cu_b821b6844cuda3std3__47nulloptE[1];
.global .align 1 .b8 _ZN34_INTERNAL_f3fd96a5_4_k_cu_b821b6844cuda3std3__48unexpectE[1];
.global .align 1 .b8 _ZN34_INTERNAL_f3fd96a5_4_k_cu_b821b6844cuda3std6ranges3__45__cpo4swapE[1];
.global .align 1 .b8 _ZN34_INTERNAL_f3fd96a5_4_k_cu_b821b6844cuda3std6ranges3__45__cpo9iter_moveE[1];
.global .align 1 .b8 _ZN34_INTERNAL_f3fd96a5_4_k_cu_b821b6844cuda3std6ranges3__45__cpo5beginE[1];
.global .align 1 .b8 _ZN34_INTERNAL_f3fd96a5_4_k_cu_b821b6844cuda3std6ranges3__45__cpo3endE[1];
.global .align 1 .b8 _ZN34_INTERNAL_f3fd96a5_4_k_cu_b821b6844cuda3std6ranges3__45__cpo6cbeginE[1];
.global .align 1 .b8 _ZN34_INTERNAL_f3fd96a5_4_k_cu_b821b6844cuda3std6ranges3__45__cpo4cendE[1];
.global .align 1 .b8 _ZN34_INTERNAL_f3fd96a5_4_k_cu_b821b6844cuda3std6ranges3__45__cpo7advanceE[1];
.global .align 1 .b8 _ZN34_INTERNAL_f3fd96a5_4_k_cu_b821b6844cuda3std6ranges3__45__cpo9iter_swapE[1];
.global .align 1 .b8 _ZN34_INTERNAL_f3fd96a5_4_k_cu_b821b6844cuda3std6ranges3__45__cpo4nextE[1];
.global .align 1 .b8 _ZN34_INTERNAL_f3fd96a5_4_k_cu_b821b6844cuda3std6ranges3__45__cpo4prevE[1];
.global .align 1 .b8 _ZN34_INTERNAL_f3fd96a5_4_k_cu_b821b6844cuda3std6ranges3__45__cpo4dataE[1];
.global .align 1 .b8 _ZN34_INTERNAL_f3fd96a5_4_k_cu_b821b6844cuda3std6ranges3__45__cpo5cdataE[1];
.global .align 1 .b8 _ZN34_INTERNAL_f3fd96a5_4_k_cu_b821b6844cuda3std6ranges3__45__cpo4sizeE[1];
.global .align 1 .b8 _ZN34_INTERNAL_f3fd96a5_4_k_cu_b821b6844cuda3std6ranges3__45__cpo5ssizeE[1];
.global .align 1 .b8 _ZN34_INTERNAL_f3fd96a5_4_k_cu_b821b6844cuda3std6ranges3__45__cpo8distanceE[1];
.global .align 1 .b8 _ZN34_INTERNAL_f3fd96a5_4_k_cu_b821b6846thrust24THRUST_300001_SM_1000_NS8cuda_cub3parE[1];
.global .align 1 .b8 _ZN34_INTERNAL_f3fd96a5_4_k_cu_b821b6846thrust24THRUST_300001_SM_1000_NS8cuda_cub10par_nosyncE[1];
.global .align 1 .b8 _ZN34_INTERNAL_f3fd96a5_4_k_cu_b821b6846thrust24THRUST_300001_SM_1000_NS6system6detail10sequential3seqE[1];
.global .align 1 .b8 _ZN34_INTERNAL_f3fd96a5_4_k_cu_b821b6846thrust24THRUST_300001_SM_1000_NS12placeholders2_1E[1];
.global .align 1 .b8 _ZN34_INTERNAL_f3fd96a5_4_k_cu_b821b6846thrust24THRUST_300001_SM_1000_NS12placeholders2_2E[1];
.global .align 1 .b8 _ZN34_INTERNAL_f3fd96a5_4_k_cu_b821b6846thrust24THRUST_300001_SM_1000_NS12placeholders2_3E[1];
.global .align 1 .b8 _ZN34_INTERNAL_f3fd96a5_4_k_cu_b821b6846thrust24THRUST_300001_SM_1000_NS12placeholders2_4E[1];
.global .align 1 .b8 _ZN34_INTERNAL_f3fd96a5_4_k_cu_b821b6846thrust24THRUST_300001_SM_1000_NS12placeholders2_5E[1];
.global .align 1 .b8 _ZN34_INTERNAL_f3fd96a5_4_k_cu_b821b6846thrust24THRUST_300001_SM_1000_NS12placeholders2_6E[1];
.global .align 1 .b8 _ZN34_INTERNAL_f3fd96a5_4_k_cu_b821b6846thrust24THRUST_300001_SM_1000_NS12placeholders2_7E[1];
.global .align 1 .b8 _ZN34_INTERNAL_f3fd96a5_4_k_cu_b821b6846thrust24THRUST_300001_SM_1000_NS12placeholders2_8E[1];
.global .align 1 .b8 _ZN34_INTERNAL_f3fd96a5_4_k_cu_b821b6846thrust24THRUST_300001_SM_1000_NS12placeholders2_9E[1];
.global .align 1 .b8 _ZN34_INTERNAL_f3fd96a5_4_k_cu_b821b6846thrust24THRUST_300001_SM_1000_NS12placeholders3_10E[1];
.global .align 1 .b8 _ZN34_INTERNAL_f3fd96a5_4_k_cu_b821b6846thrust24THRUST_300001_SM_1000_NS3seqE[1];

.visible .entry _Z30initialize_chaos_random_statesP17curandStateXORWOWjm(
	.param .u64 .ptr .align 1 _Z30initialize_chaos_random_statesP17curandStateXORWOWjm_param_0,
	.param .u32 _Z30initialize_chaos_random_statesP17curandStateXORWOWjm_param_1,
	.param .u64 _Z30initialize_chaos_random_statesP17curandStateXORWOWjm_param_2
)
{
	.reg .pred 	%p<25>;
	.reg .b32 	%r<414>;
	.reg .b64 	%rd<19>;

	ld.param.u64 	%rd8, [_Z30initialize_chaos_random_statesP17curandStateXORWOWjm_param_0];
	ld.param.u32 	%r183, [_Z30initialize_chaos_random_statesP17curandStateXORWOWjm_param_1];
	ld.param.u64 	%rd9, [_Z30initialize_chaos_random_statesP17curandStateXORWOWjm_param_2];
	mov.u32 	%r184, %ctaid.x;
	mov.u32 	%r185, %ntid.x;
	mov.u32 	%r186, %tid.x;
	mad.lo.s32 	%r1, %r184, %r185, %r186;
	setp.ge.u32 	%p1, %r1, %r183;
	@%p1 bra 	$L__BB0_44;
	cvta.to.global.u64 	%rd10, %rd8;
	cvt.u64.u32 	%rd18, %r1;
	mul.wide.u32 	%rd11, %r1, 48;
	add.s64 	%rd2, %rd10, %rd11;
	cvt.u32.u64 	%r187, %rd9;
	xor.b32  	%r188, %r187, -1429050551;
	mul.lo.s32 	%r189, %r188, 1099087573;
	{ .reg .b32 tmp; mov.b64 {tmp, %r190}, %rd9; }
	xor.b32  	%r191, %r190, -136515619;
	mul.lo.s32 	%r192, %r191, -1703105765;
	add.s32 	%r193, %r189, %r192;
	add.s32 	%r194, %r193, 6615241;
	add.s32 	%r195, %r189, 123456789;
	st.global.v2.u32 	[%rd2], {%r194, %r195};
	xor.b32  	%r196, %r189, 362436069;
	add.s32 	%r197, %r192, 521288629;
	st.global.v2.u32 	[%rd2+8], {%r196, %r197};
	xor.b32  	%r198, %r192, 88675123;
	add.s32 	%r199, %r189, 5783321;
	st.global.v2.u32 	[%rd2+16], {%r198, %r199};
	setp.eq.s32 	%p2, %r1, 0;
	@%p2 bra 	$L__BB0_43;
	mov.b32 	%r320, 0;
$L__BB0_3:
	and.b64  	%rd4, %rd18, 3;
	setp.eq.s64 	%p3, %rd4, 0;
	@%p3 bra 	$L__BB0_42;
	mul.wide.u32 	%rd12, %r320, 3200;
	mov.u64 	%rd13, precalc_xorwow_matrix;
	add.s64 	%rd5, %rd13, %rd12;
	cvt.u32.u64 	%r3, %rd4;
	mov.b32 	%r321, 0;
$L__BB0_5:
	mov.b32 	%r334, 0;
	mov.u32 	%r335, %r334;
	mov.u32 	%r336, %r334;
	mov.u32 	%r337, %r334;
	mov.u32 	%r338, %r334;
	mov.u32 	%r327, %r334;
$L__BB0_6:
	mul.wide.u32 	%rd14, %r327, 4;
	add.s64 	%rd15, %rd2, %rd14;
	ld.global.u32 	%r11, [%rd15+4];
	shl.b32 	%r12, %r327, 5;
	mov.b32 	%r333, 0;
$L__BB0_7:
	.pragma "nounroll";
	shr.u32 	%r204, %r11, %r333;
	and.b32  	%r205, %r204, 1;
	setp.eq.b32 	%p4, %r205, 1;
	not.pred 	%p5, %p4;
	add.s32 	%r206, %r12, %r333;
	mul.lo.s32 	%r207, %r206, 5;
	mul.wide.u32 	%rd16, %r207, 4;
	add.s64 	%rd6, %rd5, %rd16;
	@%p5 bra 	$L__BB0_9;
	ld.global.u32 	%r208, [%rd6];
	xor.b32  	%r338, %r338, %r208;
	ld.global.u32 	%r209, [%rd6+4];
	xor.b32  	%r337, %r337, %r209;
	ld.global.u32 	%r210, [%rd6+8];
	xor.b32  	%r336, %r336, %r210;
	ld.global.u32 	%r211, [%rd6+12];
	xor.b32  	%r335, %r335, %r211;
	ld.global.u32 	%r212, [%rd6+16];
	xor.b32  	%r334, %r334, %r212;
$L__BB0_9:
	and.b32  	%r214, %r204, 2;
	setp.eq.s32 	%p6, %r214, 0;
	@%p6 bra 	$L__BB0_11;
	ld.global.u32 	%r215, [%rd6+20];
	xor.b32  	%r338, %r338, %r215;
	ld.global.u32 	%r216, [%rd6+24];
	xor.b32  	%r337, %r337, %r216;
	ld.global.u32 	%r217, [%rd6+28];
	xor.b32  	%r336, %r336, %r217;
	ld.global.u32 	%r218, [%rd6+32];
	xor.b32  	%r335, %r335, %r218;
	ld.global.u32 	%r219, [%rd6+36];
	xor.b32  	%r334, %r334, %r219;
$L__BB0_11:
	and.b32  	%r221, %r204, 4;
	setp.eq.s32 	%p7, %r221, 0;
	@%p7 bra 	$L__BB0_13;
	ld.global.u32 	%r222, [%rd6+40];
	xor.b32  	%r338, %r338, %r222;
	ld.global.u32 	%r223, [%rd6+44];
	xor.b32  	%r337, %r337, %r223;
	ld.global.u32 	%r224, [%rd6+48];
	xor.b32  	%r336, %r336, %r224;
	ld.global.u32 	%r225, [%rd6+52];
	xor.b32  	%r335, %r335, %r225;
	ld.global.u32 	%r226, [%rd6+56];
	xor.b32  	%r334, %r334, %r226;
$L__BB0_13:
	and.b32  	%r228, %r204, 8;
	setp.eq.s32 	%p8, %r228, 0;
	@%p8 bra 	$L__BB0_15;
	ld.global.u32 	%r229, [%rd6+60];
	xor.b32  	%r338, %r338, %r229;
	ld.global.u32 	%r230, [%rd6+64];
	xor.b32  	%r337, %r337, %r230;
	ld.global.u32 	%r231, [%rd6+68];
	xor.b32  	%r336, %r336, %r231;
	ld.global.u32 	%r232, [%rd6+72];
	xor.b32  	%r335, %r335, %r232;
	ld.global.u32 	%r233, [%rd6+76];
	xor.b32  	%r334, %r334, %r233;
$L__BB0_15:
	and.b32  	%r235, %r204, 16;
	setp.eq.s32 	%p9, %r235, 0;
	@%p9 bra 	$L__BB0_17;
	ld.global.u32 	%r236, [%rd6+80];
	xor.b32  	%r338, %r338, %r236;
	ld.global.u32 	%r237, [%rd6+84];
	xor.b32  	%r337, %r337, %r237;
	ld.global.u32 	%r238, [%rd6+88];
	xor.b32  	%r336, %r336, %r238;
	ld.global.u32 	%r239, [%rd6+92];
	xor.b32  	%r335, %r335, %r239;
	ld.global.u32 	%r240, [%rd6+96];
	xor.b32  	%r334, %r334, %r240;
$L__BB0_17:
	and.b32  	%r242, %r204, 32;
	setp.eq.s32 	%p10, %r242, 0;
	@%p10 bra 	$L__BB0_19;
	ld.global.u32 	%r243, [%rd6+100];
	xor.b32  	%r338, %r338, %r243;
	ld.global.u32 	%r244, [%rd6+104];
	xor.b32  	%r337, %r337, %r244;
	ld.global.u32 	%r245, [%rd6+108];
	xor.b32  	%r336, %r336, %r245;
	ld.global.u32 	%r246, [%rd6+112];
	xor.b32  	%r335, %r335, %r246;
	ld.global.u32 	%r247, [%rd6+116];
	xor.b32  	%r334, %r334, %r247;
$L__BB0_19:
	and.b32  	%r249, %r204, 64;
	setp.eq.s32 	%p11, %r249, 0;
	@%p11 bra 	$L__BB0_21;
	ld.global.u32 	%r250, [%rd6+120];
	xor.b32  	%r338, %r338, %r250;
	ld.global.u32 	%r251, [%rd6+124];
	xor.b32  	%r337, %r337, %r251;
	ld.global.u32 	%r252, [%rd6+128];
	xor.b32  	%r336, %r336, %r252;
	ld.global.u32 	%r253, [%rd6+132];
	xor.b32  	%r335, %r335, %r253;
	ld.global.u32 	%r254, [%rd6+136];
	xor.b32  	%r334, %r334, %r254;
$L__BB0_21:
	and.b32  	%r256, %r204, 128;
	setp.eq.s32 	%p12, %r256, 0;
	@%p12 bra 	$L__BB0_23;
	ld.global.u32 	%r257, [%rd6+140];
	xor.b32  	%r338, %r338, %r257;
	ld.global.u32 	%r258, [%rd6+144];
	xor.b32  	%r337, %r337, %r258;
	ld.global.u32 	%r259, [%rd6+148];
	xor.b32  	%r336, %r336, %r259;
	ld.global.u32 	%r260, [%rd6+152];
	xor.b32  	%r335, %r335, %r260;
	ld.global.u32 	%r261, [%rd6+156];
	xor.b32  	%r334, %r334, %r261;
$L__BB0_23:
	and.b32  	%r263, %r204, 256;
	setp.eq.s32 	%p13, %r263, 0;
	@%p13 bra 	$L__BB0_25;
	ld.global.u32 	%r264, [%rd6+160];
	xor.b32  	%r338, %r338, %r264;
	ld.global.u32 	%r265, [%rd6+164];
	xor.b32  	%r337, %r337, %r265;
	ld.global.u32 	%r266, [%rd6+168];
	xor.b32  	%r336, %r336, %r266;
	ld.global.u32 	%r267, [%rd6+172];
	xor.b32  	%r335, %r335, %r267;
	ld.global.u32 	%r268, [%rd6+176];
	xor.b32  	%r334, %r334, %r268;
$L__BB0_25:
	and.b32  	%r270, %r204, 512;
	setp.eq.s32 	%p14, %r270, 0;
	@%p14 bra 	$L__BB0_27;
	ld.global.u32 	%r271, [%rd6+180];
	xor.b32  	%r338, %r338, %r271;
	ld.global.u32 	%r272, [%rd6+184];
	xor.b32  	%r337, %r337, %r272;
	ld.global.u32 	%r273, [%rd6+188];
	xor.b32  	%r336, %r336, %r273;
	ld.global.u32 	%r274, [%rd6+192];
	xor.b32  	%r335, %r335, %r274;
	ld.global.u32 	%r275, [%rd6+196];
	xor.b32  	%r334, %r334, %r275;
$L__BB0_27:
	and.b32  	%r277, %r204, 1024;
	setp.eq.s32 	%p15, %r277, 0;
	@%p15 bra 	$L__BB0_29;
	ld.global.u32 	%r278, [%rd6+200];
	xor.b32  	%r338, %r338, %r278;
	ld.global.u32 	%r279, [%rd6+204];
	xor.b32  	%r337, %r337, %r279;
	ld.global.u32 	%r280, [%rd6+208];
	xor.b32  	%r336, %r336, %r280;
	ld.global.u32 	%r281, [%rd6+212];
	xor.b32  	%r335, %r335, %r281;
	ld.global.u32 	%r282, [%rd6+216];
	xor.b32  	%r334, %r334, %r282;
$L__BB0_29:
	and.b32  	%r284, %r204, 2048;
	setp.eq.s32 	%p16, %r284, 0;
	@%p16 bra 	$L__BB0_31;
	ld.global.u32 	%r285, [%rd6+220];
	xor.b32  	%r338, %r338, %r285;
	ld.global.u32 	%r286, [%rd6+224];
	xor.b32  	%r337, %r337, %r286;
	ld.global.u32 	%r287, [%rd6+228];
	xor.b32  	%r336, %r336, %r287;
	ld.global.u32 	%r288, [%rd6+232];
	xor.b32  	%r335, %r335, %r288;
	ld.global.u32 	%r289, [%rd6+236];
	xor.b32  	%r334, %r334, %r289;
$L__BB0_31:
	and.b32  	%r291, %r204, 4096;
	setp.eq.s32 	%p17, %r291, 0;
	@%p17 bra 	$L__BB0_33;
	ld.global.u32 	%r292, [%rd6+240];
	xor.b32  	%r338, %r338, %r292;
	ld.global.u32 	%r293, [%rd6+244];
	xor.b32  	%r337, %r337, %r293;
	ld.global.u32 	%r294, [%rd6+248];
	xor.b32  	%r336, %r336, %r294;
	ld.global.u32 	%r295, [%rd6+252];
	xor.b32  	%r335, %r335, %r295;
	ld.global.u32 	%r296, [%rd6+256];
	xor.b32  	%r334, %r334, %r296;
$L__BB0_33:
	and.b32  	%r298, %r204, 8192;
	setp.eq.s32 	%p18, %r298, 0;
	@%p18 bra 	$L__BB0_35;
	ld.global.u32 	%r299, [%rd6+260];
	xor.b32  	%r338, %r338, %r299;
	ld.global.u32 	%r300, [%rd6+264];
	xor.b32  	%r337, %r337, %r300;
	ld.global.u32 	%r301, [%rd6+268];
	xor.b32  	%r336, %r336, %r301;
	ld.global.u32 	%r302, [%rd6+272];
	xor.b32  	%r335, %r335, %r302;
	ld.global.u32 	%r303, [%rd6+276];
	xor.b32  	%r334, %r334, %r303;
$L__BB0_35:
	and.b32  	%r305, %r204, 16384;
	setp.eq.s32 	%p19, %r305, 0;
	@%p19 bra 	$L__BB0_37;
	ld.global.u32 	%r306, [%rd6+280];
	xor.b32  	%r338, %r338, %r306;
	ld.global.u32 	%r307, [%rd6+284];
	xor.b32  	%r337, %r337, %r307;
	ld.global.u32 	%r308, [%rd6+288];
	xor.b32  	%r336, %r336, %r308;
	ld.global.u32 	%r309, [%rd6+292];
	xor.b32  	%r335, %r335, %r309;
	ld.global.u32 	%r310, [%rd6+296];
	xor.b32  	%r334, %r334, %r310;
$L__BB0_37:
	and.b32  	%r312, %r204, 32768;
	setp.eq.s32 	%p20, %r312, 0;
	@%p20 bra 	$L__BB0_39;
	ld.global.u32 	%r313, [%rd6+300];
	xor.b32  	%r338, %r338, %r313;
	ld.global.u32 	%r314, [%rd6+304];
	xor.b32  	%r337, %r337, %r314;
	ld.global.u32 	%r315, [%rd6+308];
	xor.b32  	%r336, %r336, %r315;
	ld.global.u32 	%r316, [%rd6+312];
	xor.b32  	%r335, %r335, %r316;
	ld.global.u32 	%r317, [%rd6+316];
	xor.b32  	%r334, %r334, %r317;
$L__BB0_39:
	add.s32 	%r333, %r333, 16;
	setp.ne.s32 	%p21, %r333, 32;
	@%p21 bra 	$L__BB0_7;
	mad.lo.s32 	%r318, %r327, -31, %r12;
	add.s32 	%r327, %r318, 1;
	setp.ne.s32 	%p22, %r327, 5;
	@%p22 bra 	$L__BB0_6;
	st.global.u32 	[%rd2+4], %r338;
	st.global.u32 	[%rd2+8], %r337;
	st.global.u32 	[%rd2+12], %r336;
	st.global.u32 	[%rd2+16], %r335;
	st.global.u32 	[%rd2+20], %r334;
	add.s32 	%r321, %r321, 1;
	setp.lt.u32 	%p23, %r321, %r3;
	@%p23 bra 	$L__BB0_5;
$L__BB0_42:
	shr.u64 	%rd7, %rd18, 2;
	add.s32 	%r320, %r320, 1;
	setp.gt.u64 	%p24, %rd18, 3;
	mov.u64 	%rd18, %rd7;
	@%p24 bra 	$L__BB0_3;
$L__BB0_43:
	mov.b32 	%r319, 0;
	st.global.v2.u32 	[%rd2+24], {%r319, %r319};
	st.global.u32 	[%rd2+32], %r319;
	mov.b64 	%rd17, 0;
	st.global.u64 	[%rd2+40], %rd17;
$L__BB0_44:
	ret;

}
	// .globl	_ZN3cub18CUB_300001_SM_10006detail11EmptyKernelIvEEvv
.visible .entry _ZN3cub18CUB_300001_SM_10006detail11EmptyKernelIvEEvv()
{


	ret;

}


// ===== COMPILED SASS (sm_100) =====

	.target	sm_100

	.elftype	@"ET_EXEC"


//--------------------- .note.nv.tkinfo           --------------------------
	.section	.note.nv.tkinfo,"",@"SHT_NOTE"
	.sectionflags	@"SHF_NOTE_NV_TKINFO"
	.tkinfo
        /*0018*/ 	.word	0x00000002
        /*0030*/ 	.string	""
        /*0030*/ 	.string	"ptxas"
        /*0030*/ 	.string	"Cuda compilation tools, release 13.0, V13.0.88"
        /*0030*/ 	.string	"Build cuda_13.0.r13.0/compiler.36424714_0"
        /*0030*/ 	.string	"-arch sm_100 -m 64 "



//--------------------- .note.nv.cuinfo           --------------------------
	.section	.note.nv.cuinfo,"",@"SHT_NOTE"
	.sectionflags	@"SHF_NOTE_NV_CUINFO"
        /*0018*/ 	.short	0x0002
        /*001a*/ 	.short	0x0064
        /*001c*/ 	.short	0x0082
	.zero		2


//--------------------- .nv.info                  --------------------------
	.section	.nv.info,"",@"SHT_CUDA_INFO"
	.align	4


	//----- nvinfo : EIATTR_REGCOUNT
	.align		4
        /*0000*/ 	.byte	0x04, 0x2f
        /*0002*/ 	.short	(.L_53 - .L_52)
	.align		4
.L_52:
        /*0004*/ 	.word	index@(_Z30initialize_chaos_random_statesP17curandStateXORWOWjm)
        /*0008*/ 	.word	0x0000001f


	//----- nvinfo : EIATTR_FRAME_SIZE
	.align		4
.L_53:
        /*000c*/ 	.byte	0x04, 0x11
        /*000e*/ 	.short	(.L_55 - .L_54)
	.align		4
.L_54:
        /*0010*/ 	.word	index@(_Z30initialize_chaos_random_statesP17curandStateXORWOWjm)
        /*0014*/ 	.word	0x00000000


	//----- nvinfo : EIATTR_REGCOUNT
	.align		4
.L_55:
        /*0018*/ 	.byte	0x04, 0x2f
        /*001a*/ 	.short	(.L_57 - .L_56)
	.align		4
.L_56:
        /*001c*/ 	.word	index@(_ZN3cub18CUB_300001_SM_10006detail11EmptyKernelIvEEvv)
        /*0020*/ 	.word	0x00000004


	//----- nvinfo : EIATTR_FRAME_SIZE
	.align		4
.L_57:
        /*0024*/ 	.byte	0x04, 0x11
        /*0026*/ 	.short	(.L_59 - .L_58)
	.align		4
.L_58:
        /*0028*/ 	.word	index@(_ZN3cub18CUB_300001_SM_10006detail11EmptyKernelIvEEvv)
        /*002c*/ 	.word	0x00000000


	//----- nvinfo : EIATTR_MIN_STACK_SIZE
	.align		4
.L_59:
        /*0030*/ 	.byte	0x04, 0x12
        /*0032*/ 	.short	(.L_61 - .L_60)
	.align		4
.L_60:
        /*0034*/ 	.word	index@(_ZN3cub18CUB_300001_SM_10006detail11EmptyKernelIvEEvv)
        /*0038*/ 	.word	0x00000000


	//----- nvinfo : EIATTR_MIN_STACK_SIZE
	.align		4
.L_61:
        /*003c*/ 	.byte	0x04, 0x12
        /*003e*/ 	.short	(.L_63 - .L_62)
	.align		4
.L_62:
        /*0040*/ 	.word	index@(_Z30initialize_chaos_random_statesP17curandStateXORWOWjm)
        /*0044*/ 	.word	0x00000000
.L_63:


//--------------------- .nv.compat                --------------------------
	.section	.nv.compat,"",@"SHT_CUDA_COMPAT_INFO"
	.align	4
        /*0000*/ 	.byte	0x02, 0x09, 0x00, 0x00, 0x02, 0x02, 0x01, 0x00, 0x02, 0x05, 0x05, 0x00, 0x03, 0x07, 0x01, 0x01
        /*0010*/ 	.byte	0x02, 0x03, 0x00, 0x00, 0x02, 0x06, 0x01, 0x00, 0x04, 0x0b, 0x08, 0x00, 0x09, 0x00, 0x00, 0x00
        /*0020*/ 	.byte	0x00, 0x00, 0x00, 0x00


//--------------------- .nv.info._ZN3cub18CUB_300001_SM_10006detail11EmptyKernelIvEEvv --------------------------
	.section	.nv.info._ZN3cub18CUB_300001_SM_10006detail11EmptyKernelIvEEvv,"",@"SHT_CUDA_INFO"
	.sectionflags	@""
	.align	4


	//----- nvinfo : EIATTR_CUDA_API_VERSION
	.align		4
        /*0000*/ 	.byte	0x04, 0x37
        /*0002*/ 	.short	(.L_65 - .L_64)
.L_64:
        /*0004*/ 	.word	0x00000082


	//----- nvinfo : EIATTR_SPARSE_MMA_MASK
	.align		4
.L_65:
        /*0008*/ 	.byte	0x03, 0x50
        /*000a*/ 	.short	0x0000


	//----- nvinfo : EIATTR_MAXREG_COUNT
	.align		4
        /*000c*/ 	.byte	0x03, 0x1b
        /*000e*/ 	.short	0x00ff


	//----- nvinfo : EIATTR_MERCURY_ISA_VERSION
	.align		4
        /*0010*/ 	.byte	0x03, 0x5f
        /*0012*/ 	.short	0x0101


	//----- nvinfo : EIATTR_VRC_CTA_INIT_COUNT
	.align		4
        /*0014*/ 	.byte	0x02, 0x4a
	.zero		1
	.zero		1


	//----- nvinfo : EIATTR_EXIT_INSTR_OFFSETS
	.align		4
        /*0018*/ 	.byte	0x04, 0x1c
        /*001a*/ 	.short	(.L_67 - .L_66)


	//   ....[0]....
.L_66:
        /*001c*/ 	.word	0x00000010


	//----- nvinfo : EIATTR_SW_WAR
	.align		4
.L_67:
        /*0020*/ 	.byte	0x04, 0x36
        /*0022*/ 	.short	(.L_69 - .L_68)
.L_68:
        /*0024*/ 	.word	0x00000008
.L_69:


//--------------------- .nv.info._Z30initialize_chaos_random_statesP17curandStateXORWOWjm --------------------------
	.section	.nv.info._Z30initialize_chaos_random_statesP17curandStateXORWOWjm,"",@"SHT_CUDA_INFO"
	.sectionflags	@""
	.align	4


	//----- nvinfo : EIATTR_CUDA_API_VERSION
	.align		4
        /*0000*/ 	.byte	0x04, 0x37
        /*0002*/ 	.short	(.L_71 - .L_70)
.L_70:
        /*0004*/ 	.word	0x00000082


	//----- nvinfo : EIATTR_KPARAM_INFO
	.align		4
.L_71:
        /*0008*/ 	.byte	0x04, 0x17
        /*000a*/ 	.short	(.L_73 - .L_72)
.L_72:
        /*000c*/ 	.word	0x00000000
        /*0010*/ 	.short	0x0002
        /*0012*/ 	.short	0x0010
        /*0014*/ 	.byte	0x00, 0xf0, 0x21, 0x00


	//----- nvinfo : EIATTR_KPARAM_INFO
	.align		4
.L_73:
        /*0018*/ 	.byte	0x04, 0x17
        /*001a*/ 	.short	(.L_75 - .L_74)
.L_74:
        /*001c*/ 	.word	0x00000000
        /*0020*/ 	.short	0x0001
        /*0022*/ 	.short	0x0008
        /*0024*/ 	.byte	0x00, 0xf0, 0x11, 0x00


	//----- nvinfo : EIATTR_KPARAM_INFO
	.align		4
.L_75:
        /*0028*/ 	.byte	0x04, 0x17
        /*002a*/ 	.short	(.L_77 - .L_76)
.L_76:
        /*002c*/ 	.word	0x00000000
        /*0030*/ 	.short	0x0000
        /*0032*/ 	.short	0x0000
        /*0034*/ 	.byte	0x00, 0xf5, 0x21, 0x00


	//----- nvinfo : EIATTR_SPARSE_MMA_MASK
	.align		4
.L_77:
        /*0038*/ 	.byte	0x03, 0x50
        /*003a*/ 	.short	0x0000


	//----- nvinfo : EIATTR_MAXREG_COUNT
	.align		4
        /*003c*/ 	.byte	0x03, 0x1b
        /*003e*/ 	.short	0x00ff


	//----- nvinfo : EIATTR_MERCURY_ISA_VERSION
	.align		4
        /*0040*/ 	.byte	0x03, 0x5f
        /*0042*/ 	.short	0x0101


	//----- nvinfo : EIATTR_VRC_CTA_INIT_COUNT
	.align		4
        /*0044*/ 	.byte	0x02, 0x4a
	.zero		1
	.zero		1


	//----- nvinfo : EIATTR_EXIT_INSTR_OFFSETS
	.align		4
        /*0048*/ 	.byte	0x04, 0x1c
        /*004a*/ 	.short	(.L_79 - .L_78)


	//   ....[0]....
.L_78:
        /*004c*/ 	.word	0x00000070


	//   ....[1]....
        /*0050*/ 	.word	0x00000ef0


	//----- nvinfo : EIATTR_CRS_STACK_SIZE
	.align		4
.L_79:
        /*0054*/ 	.byte	0x04, 0x1e
        /*0056*/ 	.short	(.L_81 - .L_80)
.L_80:
        /*0058*/ 	.word	0x00000000


	//----- nvinfo : EIATTR_CBANK_PARAM_SIZE
	.align		4
.L_81:
        /*005c*/ 	.byte	0x03, 0x19
        /*005e*/ 	.short	0x0018


	//----- nvinfo : EIATTR_PARAM_CBANK
	.align		4
        /*0060*/ 	.byte	0x04, 0x0a
        /*0062*/ 	.short	(.L_83 - .L_82)
	.align		4
.L_82:
        /*0064*/ 	.word	index@(.nv.constant0._Z30initialize_chaos_random_statesP17curandStateXORWOWjm)
        /*0068*/ 	.short	0x0380
        /*006a*/ 	.short	0x0018


	//----- nvinfo : EIATTR_SW_WAR
	.align		4
.L_83:
        /*006c*/ 	.byte	0x04, 0x36
        /*006e*/ 	.short	(.L_85 - .L_84)
.L_84:
        /*0070*/ 	.word	0x00000008
.L_85:


//--------------------- .nv.callgraph             --------------------------
	.section	.nv.callgraph,"",@"SHT_CUDA_CALLGRAPH"
	.align	4
	.sectionentsize	8
	.align		4
        /*0000*/ 	.word	0x00000000
	.align		4
        /*0004*/ 	.word	0xffffffff
	.align		4
        /*0008*/ 	.word	0x00000000
	.align		4
        /*000c*/ 	.word	0xfffffffe
	.align		4
        /*0010*/ 	.word	0x00000000
	.align		4
        /*0014*/ 	.word	0xfffffffd
	.align		4
        /*0018*/ 	.word	0x00000000
	.align		4
        /*001c*/ 	.word	0xfffffffc


//--------------------- .nv.constant4             --------------------------
	.section	.nv.constant4,"a",@progbits
	.align	8
	.align		8
.nv.constant4:
        /*0000*/ 	.dword	precalc_xorwow_matrix
	.align		8
        /*0008*/ 	.dword	precalc_xorwow_offset_matrix
	.align		8
        /*0010*/ 	.dword	mrg32k3aM1
	.align		8
        /*0018*/ 	.dword	mrg32k3aM2
	.align		8
        /*0020*/ 	.dword	mrg32k3aM1SubSeq
	.align		8
        /*0028*/ 	.dword	mrg32k3aM2SubSeq
	.align		8
        /*0030*/ 	.dword	mrg32k3aM1Seq
	.align		8
        /*0038*/ 	.dword	mrg32k3aM2Seq
	.align		8
        /*0040*/ 	.dword	_ZN34_INTERNAL_f3fd96a5_4_k_cu_b821b6844cuda3std3__45__cpo5beginE
	.align		8
        /*0048*/ 	.dword	_ZN34_INTERNAL_f3fd96a5_4_k_cu_b821b6844cuda3std3__45__cpo3endE
	.align		8
        /*0050*/ 	.dword	_ZN34_INTERNAL_f3fd96a5_4_k_cu_b821b6844cuda3std3__45__cpo6cbeginE
	.align		8
        /*0058*/ 	.dword	_ZN34_INTERNAL_f3fd96a5_4_k_cu_b821b6844cuda3std3__45__cpo4cendE
	.align		8
        /*0060*/ 	.dword	_ZN34_INTERNAL_f3fd96a5_4_k_cu_b821b6844cuda3std3__45__cpo6rbeginE
	.align		8
        /*0068*/ 	.dword	_ZN34_INTERNAL_f3fd96a5_4_k_cu_b821b6844cuda3std3__45__cpo4rendE
	.align		8
        /*0070*/ 	.dword	_ZN34_INTERNAL_f3fd96a5_4_k_cu_b821b6844cuda3std3__45__cpo7crbeginE
	.align		8
        /*0078*/ 	.dword	_ZN34_INTERNAL_f3fd96a5_4_k_cu_b821b6844cuda3std3__45__cpo5crendE
	.align		8
        /*0080*/ 	.dword	_ZN34_INTERNAL_f3fd96a5_4_k_cu_b821b6844cuda3std3__436_GLOBAL__N__f3fd96a5_4_k_cu_b821b6846ignoreE
	.align		8
        /*0088*/ 	.dword	_ZN34_INTERNAL_f3fd96a5_4_k_cu_b821b6844cuda3std3__419piecewise_constructE
	.align		8
        /*0090*/ 	.dword	_ZN34_INTERNAL_f3fd96a5_4_k_cu_b821b6844cuda3std3__48in_placeE
	.align		8
        /*0098*/ 	.dword	_ZN34_INTERNAL_f3fd96a5_4_k_cu_b821b6844cuda3std3__420unreachable_sentinelE
	.align		8
        /*00a0*/ 	.dword	_ZN34_INTERNAL_f3fd96a5_4_k_cu_b821b6844cuda3std3__47nulloptE
	.align		8
        /*00a8*/ 	.dword	_ZN34_INTERNAL_f3fd96a5_4_k_cu_b821b6844cuda3std3__48unexpectE
	.align		8
        /*00b0*/ 	.dword	_ZN34_INTERNAL_f3fd96a5_4_k_cu_b821b6844cuda3std6ranges3__45__cpo4swapE
	.align		8
        /*00b8*/ 	.dword	_ZN34_INTERNAL_f3fd96a5_4_k_cu_b821b6844cuda3std6ranges3__45__cpo9iter_moveE
	.align		8
        /*00c0*/ 	.dword	_ZN34_INTERNAL_f3fd96a5_4_k_cu_b821b6844cuda3std6ranges3__45__cpo5beginE
	.align		8
        /*00c8*/ 	.dword	_ZN34_INTERNAL_f3fd96a5_4_k_cu_b821b6844cuda3std6ranges3__45__cpo3endE
	.align		8
        /*00d0*/ 	.dword	_ZN34_INTERNAL_f3fd96a5_4_k_cu_b821b6844cuda3std6ranges3__45__cpo6cbeginE
	.align		8
        /*00d8*/ 	.dword	_ZN34_INTERNAL_f3fd96a5_4_k_cu_b821b6844cuda3std6ranges3__45__cpo4cendE
	.align		8
        /*00e0*/ 	.dword	_ZN34_INTERNAL_f3fd96a5_4_k_cu_b821b6844cuda3std6ranges3__45__cpo7advanceE
	.align		8
        /*00e8*/ 	.dword	_ZN34_INTERNAL_f3fd96a5_4_k_cu_b821b6844cuda3std6ranges3__45__cpo9iter_swapE
	.align		8
        /*00f0*/ 	.dword	_ZN34_INTERNAL_f3fd96a5_4_k_cu_b821b6844cuda3std6ranges3__45__cpo4nextE
	.align		8
        /*00f8*/ 	.dword	_ZN34_INTERNAL_f3fd96a5_4_k_cu_b821b6844cuda3std6ranges3__45__cpo4prevE
	.align		8
        /*0100*/ 	.dword	_ZN34_INTERNAL_f3fd96a5_4_k_cu_b821b6844cuda3std6ranges3__45__cpo4dataE
	.align		8
        /*0108*/ 	.dword	_ZN34_INTERNAL_f3fd96a5_4_k_cu_b821b6844cuda3std6ranges3__45__cpo5cdataE
	.align		8
        /*0110*/ 	.dword	_ZN34_INTERNAL_f3fd96a5_4_k_cu_b821b6844cuda3std6ranges3__45__cpo4sizeE
	.align		8
        /*0118*/ 	.dword	_ZN34_INTERNAL_f3fd96a5_4_k_cu_b821b6844cuda3std6ranges3__45__cpo5ssizeE
	.align		8
        /*0120*/ 	.dword	_ZN34_INTERNAL_f3fd96a5_4_k_cu_b821b6844cuda3std6ranges3__45__cpo8distanceE
	.align		8
        /*0128*/ 	.dword	_ZN34_INTERNAL_f3fd96a5_4_k_cu_b821b6846thrust24THRUST_300001_SM_1000_NS8cuda_cub3parE
	.align		8
        /*0130*/ 	.dword	_ZN34_INTERNAL_f3fd96a5_4_k_cu_b821b6846thrust24THRUST_300001_SM_1000_NS8cuda_cub10par_nosyncE
	.align		8
        /*0138*/ 	.dword	_ZN34_INTERNAL_f3fd96a5_4_k_cu_b821b6846thrust24THRUST_300001_SM_1000_NS6system6detail10sequential3seqE
	.align		8
        /*0140*/ 	.dword	_ZN34_INTERNAL_f3fd96a5_4_k_cu_b821b6846thrust24THRUST_300001_SM_1000_NS12placeholders2_1E
	.align		8
        /*0148*/ 	.dword	_ZN34_INTERNAL_f3fd96a5_4_k_cu_b821b6846thrust24THRUST_300001_SM_1000_NS12placeholders2_2E
	.align		8
        /*0150*/ 	.dword	_ZN34_INTERNAL_f3fd96a5_4_k_cu_b821b6846thrust24THRUST_300001_SM_1000_NS12placeholders2_3E
	.align		8
        /*0158*/ 	.dword	_ZN34_INTERNAL_f3fd96a5_4_k_cu_b821b6846thrust24THRUST_300001_SM_1000_NS12placeholders2_4E
	.align		8
        /*0160*/ 	.dword	_ZN34_INTERNAL_f3fd96a5_4_k_cu_b821b6846thrust24THRUST_300001_SM_1000_NS12placeholders2_5E
	.align		8
        /*0168*/ 	.dword	_ZN34_INTERNAL_f3fd96a5_4_k_cu_b821b6846thrust24THRUST_300001_SM_1000_NS12placeholders2_6E
	.align		8
        /*0170*/ 	.dword	_ZN34_INTERNAL_f3fd96a5_4_k_cu_b821b6846thrust24THRUST_300001_SM_1000_NS12placeholders2_7E
	.align		8
        /*0178*/ 	.dword	_ZN34_INTERNAL_f3fd96a5_4_k_cu_b821b6846thrust24THRUST_300001_SM_1000_NS12placeholders2_8E
	.align		8
        /*0180*/ 	.dword	_ZN34_INTERNAL_f3fd96a5_4_k_cu_b821b6846thrust24THRUST_300001_SM_1000_NS12placeholders2_9E
	.align		8
        /*0188*/ 	.dword	_ZN34_INTERNAL_f3fd96a5_4_k_cu_b821b6846thrust24THRUST_300001_SM_1000_NS12placeholders3_10E
	.align		8
        /*0190*/ 	.dword	_ZN34_INTERNAL_f3fd96a5_4_k_cu_b821b6846thrust24THRUST_300001_SM_1000_NS3seqE


//--------------------- .nv.constant3             --------------------------
	.section	.nv.constant3,"a",@progbits
	.align	8
.nv.constant3:
	.type		__cr_lgamma_table,@object
	.size		__cr_lgamma_table,(.L_8 - __cr_lgamma_table)
__cr_lgamma_table:
        /*0000*/ 	.byte	0x00, 0x00, 0x00, 0x00, 0x00, 0x00, 0x00, 0x00, 0x00, 0x00, 0x00, 0x00, 0x00, 0x00, 0x00, 0x00
        /*0010*/ 	.byte	0xef, 0x39, 0xfa, 0xfe, 0x42, 0x2e, 0xe6, 0x3f, 0x02, 0x20, 0x2a, 0xfa, 0x0b, 0xab, 0xfc, 0x3f
        /*0020*/ 	.byte	0xf9, 0x2c, 0x92, 0x7c, 0xa7, 0x6c, 0x09, 0x40, 0xc9, 0x79, 0x44, 0x3c, 0x64, 0x26, 0x13, 0x40
        /*0030*/ 	.byte	0xca, 0x01, 0xcf, 0x3a, 0x27, 0x51, 0x1a, 0x40, 0x30, 0xcc, 0x2d, 0xf3, 0xe1, 0x0c, 0x21, 0x40
        /*0040*/ 	.byte	0x0d, 0xb7, 0xfc, 0x82, 0x8e, 0x35, 0x25, 0x40
.L_8:


//--------------------- .text._ZN3cub18CUB_300001_SM_10006detail11EmptyKernelIvEEvv --------------------------
	.section	.text._ZN3cub18CUB_300001_SM_10006detail11EmptyKernelIvEEvv,"ax",@progbits
	.align	128
        .global         _ZN3cub18CUB_300001_SM_10006detail11EmptyKernelIvEEvv
        .type           _ZN3cub18CUB_300001_SM_10006detail11EmptyKernelIvEEvv,@function
        .size           _ZN3cub18CUB_300001_SM_10006detail11EmptyKernelIvEEvv,(.L_x_10 - _ZN3cub18CUB_300001_SM_10006detail11EmptyKernelIvEEvv)
        .other          _ZN3cub18CUB_300001_SM_10006detail11EmptyKernelIvEEvv,@"STO_CUDA_ENTRY STV_DEFAULT"
_ZN3cub18CUB_300001_SM_10006detail11EmptyKernelIvEEvv:
.text._ZN3cub18CUB_300001_SM_10006detail11EmptyKernelIvEEvv:
[----:B------:R-:W-:Y:S01]  /*0000*/  LDC R1, c[0x0][0x37c] ;  /* 0x0000df00ff017b82 */ /* 0x000fe20000000800 */
[----:B------:R-:W-:Y:S05]  /*0010*/  EXIT ;  /* 0x000000000000794d */ /* 0x000fea0003800000 */
.L_x_0:
[----:B------:R-:W-:-:S00]  /*0020*/  BRA `(.L_x_0) ;  /* 0xfffffffc00fc7947 */ /* 0x000fc0000383ffff */
[----:B------:R-:W-:-:S00]  /*0030*/  NOP ;  /* 0x0000000000007918 */ /* 0x000fc00000000000 */
        /* <DEDUP_REMOVED lines=12> */
.L_x_10:


//--------------------- .text._Z30initialize_chaos_random_statesP17curandStateXORWOWjm --------------------------
	.section	.text._Z30initialize_chaos_random_statesP17curandStateXORWOWjm,"ax",@progbits
	.align	128
        .global         _Z30initialize_chaos_random_statesP17curandStateXORWOWjm
        .type           _Z30initialize_chaos_random_statesP17curandStateXORWOWjm,@function
        .size           _Z30initialize_chaos_random_statesP17curandStateXORWOWjm,(.L_x_11 - _Z30initialize_chaos_random_statesP17curandStateXORWOWjm)
        .other          _Z30initialize_chaos_random_statesP17curandStateXORWOWjm,@"STO_CUDA_ENTRY STV_DEFAULT"
_Z30initialize_chaos_random_statesP17curandStateXORWOWjm:
.text._Z30initialize_chaos_random_statesP17curandStateXORWOWjm:
[----:B------:R-:W-:Y:S01]  /*0000*/  LDC R1, c[0x0][0x37c] ;  /* 0x0000df00ff017b82 */ /* 0x000fe20000000800 */
[----:B------:R-:W0:Y:S07]  /*0010*/  S2R R3, SR_TID.X ;  /* 0x0000000000037919 */ /* 0x000e2e0000002100 */
[----:B------:R-:W0:Y:S01]  /*0020*/  S2UR UR4, SR_CTAID.X ;  /* 0x00000000000479c3 */ /* 0x000e220000002500 */
[----:B------:R-:W1:Y:S07]  /*0030*/  LDCU UR5, c[0x0][0x388] ;  /* 0x00007100ff0577ac */ /* 0x000e6e0008000800 */
[----:B------:R-:W0:Y:S02]  /*0040*/  LDC R0, c[0x0][0x360] ;  /* 0x0000d800ff007b82 */ /* 0x000e240000000800 */
[----:B0-----:R-:W-:-:S05]  /*0050*/  IMAD R0, R0, UR4, R3 ;  /* 0x0000000400007c24 */ /* 0x001fca000f8e0203 */
[----:B-1----:R-:W-:-:S13]  /*0060*/  ISETP.GE.U32.AND P0, PT, R0, UR5, PT ;  /* 0x0000000500007c0c */ /* 0x002fda000bf06070 */
[----:B------:R-:W-:Y:S05]  /*0070*/  @P0 EXIT ;  /* 0x000000000000094d */ /* 0x000fea0003800000 */
[----:B------:R-:W0:Y:S01]  /*0080*/  LDC.64 R2, c[0x0][0x390] ;  /* 0x0000e400ff027b82 */ /* 0x000e220000000a00 */
[----:B------:R-:W1:Y:S01]  /*0090*/  LDCU.64 UR4, c[0x0][0x358] ;  /* 0x00006b00ff0477ac */ /* 0x000e620008000a00 */
[----:B------:R-:W-:Y:S01]  /*00a0*/  ISETP.NE.AND P0, PT, R0, RZ, PT ;  /* 0x000000ff0000720c */ /* 0x000fe20003f05270 */
[----:B------:R-:W-:Y:S05]  /*00b0*/  BSSY.RECONVERGENT B0, `(.L_x_1) ;  /* 0x00000e0000007945 */ /* 0x000fea0003800200 */
[----:B------:R-:W2:Y:S01]  /*00c0*/  LDC.64 R6, c[0x0][0x380] ;  /* 0x0000e000ff067b82 */ /* 0x000ea20000000a00 */
[----:B0-----:R-:W-:Y:S02]  /*00d0*/  LOP3.LUT R2, R2, 0xaad26b49, RZ, 0x3c, !PT ;  /* 0xaad26b4902027812 */ /* 0x001fe400078e3cff */
[----:B------:R-:W-:-:S03]  /*00e0*/  LOP3.LUT R3, R3, 0xf7dcefdd, RZ, 0x3c, !PT ;  /* 0xf7dcefdd03037812 */ /* 0x000fc600078e3cff */
[----:B------:R-:W-:Y:S02]  /*00f0*/  IMAD R2, R2, 0x4182bed5, RZ ;  /* 0x4182bed502027824 */ /* 0x000fe400078e02ff */
[----:B------:R-:W-:Y:S02]  /*0100*/  IMAD R3, R3, -0x658354e5, RZ ;  /* 0x9a7cab1b03037824 */ /* 0x000fe400078e02ff */
[----:B--2---:R-:W-:Y:S01]  /*0110*/  IMAD.WIDE.U32 R6, R0, 0x30, R6 ;  /* 0x0000003000067825 */ /* 0x004fe200078e0006 */
[C---:B------:R-:W-:Y:S02]  /*0120*/  LOP3.LUT R8, R2.reuse, 0x159a55e5, RZ, 0x3c, !PT ;  /* 0x159a55e502087812 */ /* 0x040fe400078e3cff */
[C---:B------:R-:W-:Y:S01]  /*0130*/  IADD3 R4, PT, PT, R2.reuse, 0x64f0c9, R3 ;  /* 0x0064f0c902047810 */ /* 0x040fe20007ffe003 */
[C---:B------:R-:W-:Y:S01]  /*0140*/  VIADD R5, R2.reuse, 0x75bcd15 ;  /* 0x075bcd1502057836 */ /* 0x040fe20000000000 */
[----:B------:R-:W-:Y:S01]  /*0150*/  LOP3.LUT R10, R3, 0x5491333, RZ, 0x3c, !PT ;  /* 0x05491333030a7812 */ /* 0x000fe200078e3cff */
[----:B------:R-:W-:-:S02]  /*0160*/  VIADD R11, R2, 0x583f19 ;  /* 0x00583f19020b7836 */ /* 0x000fc40000000000 */
[----:B------:R-:W-:Y:S01]  /*0170*/  VIADD R9, R3, 0x1f123bb5 ;  /* 0x1f123bb503097836 */ /* 0x000fe20000000000 */
[----:B-1----:R0:W-:Y:S04]  /*0180*/  STG.E.64 desc[UR4][R6.64], R4 ;  /* 0x0000000406007986 */ /* 0x0021e8000c101b04 */
[----:B------:R0:W-:Y:S04]  /*0190*/  STG.E.64 desc[UR4][R6.64+0x8], R8 ;  /* 0x0000080806007986 */ /* 0x0001e8000c101b04 */
[----:B------:R0:W-:Y:S01]  /*01a0*/  STG.E.64 desc[UR4][R6.64+0x10], R10 ;  /* 0x0000100a06007986 */ /* 0x0001e2000c101b04 */
[----:B------:R-:W-:Y:S05]  /*01b0*/  @!P0 BRA `(.L_x_2) ;  /* 0x0000000c003c8947 */ /* 0x000fea0003800000 */
[----:B------:R-:W-:-:S07]  /*01c0*/  CS2R R12, SRZ ;  /* 0x00000000000c7805 */ /* 0x000fce000001ff00 */
.L_x_8:
[----:B-1----:R-:W-:Y:S01]  /*01d0*/  LOP3.LUT R2, R0, 0x3, RZ, 0xc0, !PT ;  /* 0x0000000300027812 */ /* 0x002fe200078ec0ff */
[----:B------:R-:W-:Y:S03]  /*01e0*/  BSSY.RECONVERGENT B1, `(.L_x_3) ;  /* 0x00000c6000017945 */ /* 0x000fe60003800200 */
[----:B------:R-:W-:-:S04]  /*01f0*/  ISETP.NE.U32.AND P0, PT, R2, RZ, PT ;  /* 0x000000ff0200720c */ /* 0x000fc80003f05070 */
[----:B------:R-:W-:-:S13]  /*0200*/  ISETP.NE.AND.EX P0, PT, RZ, RZ, PT, P0 ;  /* 0x000000ffff00720c */ /* 0x000fda0003f05300 */
[----:B------:R-:W-:Y:S05]  /*0210*/  @!P0 BRA `(.L_x_4) ;  /* 0x0000000c00088947 */ /* 0x000fea0003800000 */
[----:B0-----:R-:W0:Y:S01]  /*0220*/  LDC.64 R8, c[0x4][RZ] ;  /* 0x01000000ff087b82 */ /* 0x001e220000000a00 */
[----:B------:R-:W-:Y:S02]  /*0230*/  IMAD.MOV.U32 R14, RZ, RZ, RZ ;  /* 0x000000ffff0e7224 */ /* 0x000fe400078e00ff */
[----:B0-----:R-:W-:-:S07]  /*0240*/  IMAD.WIDE.U32 R8, R12, 0xc80, R8 ;  /* 0x00000c800c087825 */ /* 0x001fce00078e0008 */
.L_x_7:
[----:B-1----:R-:W-:Y:S01]  /*0250*/  IMAD.MOV.U32 R15, RZ, RZ, RZ ;  /* 0x000000ffff0f7224 */ /* 0x002fe200078e00ff */
[----:B------:R-:W-:Y:S01]  /*0260*/  CS2R R2, SRZ ;  /* 0x0000000000027805 */ /* 0x000fe2000001ff00 */
[----:B------:R-:W-:Y:S01]  /*0270*/  IMAD.MOV.U32 R17, RZ, RZ, RZ ;  /* 0x000000ffff117224 */ /* 0x000fe200078e00ff */
[----:B------:R-:W-:-:S07]  /*0280*/  CS2R R4, SRZ ;  /* 0x0000000000047805 */ /* 0x000fce000001ff00 */
.L_x_6:
[----:B------:R-:W-:-:S05]  /*0290*/  IMAD.WIDE.U32 R10, R17, 0x4, R6 ;  /* 0x00000004110a7825 */ /* 0x000fca00078e0006 */
[----:B------:R0:W5:Y:S01]  /*02a0*/  LDG.E R16, desc[UR4][R10.64+0x4] ;  /* 0x000004040a107981 */ /* 0x000162000c1e1900 */
[----:B------:R-:W-:-:S07]  /*02b0*/  IMAD.MOV.U32 R19, RZ, RZ, RZ ;  /* 0x000000ffff137224 */ /* 0x000fce00078e00ff */
.L_x_5:
[----:B-----5:R-:W-:Y:S01]  /*02c0*/  SHF.R.U32.HI R24, RZ, R19, R16 ;  /* 0x00000013ff187219 */ /* 0x020fe20000011610 */
[----:B0-----:R-:W-:-:S03]  /*02d0*/  IMAD.SHL.U32 R10, R17, 0x20, RZ ;  /* 0x00000020110a7824 */ /* 0x001fc600078e00ff */
[----:B------:R-:W-:Y:S01]  /*02e0*/  LOP3.LUT R11, R24, 0x1, RZ, 0xc0, !PT ;  /* 0x00000001180b7812 */ /* 0x000fe200078ec0ff */
[----:B------:R-:W-:-:S03]  /*02f0*/  IMAD.IADD R10, R10, 0x1, R19 ;  /* 0x000000010a0a7824 */ /* 0x000fc600078e0213 */
[----:B------:R-:W-:Y:S01]  /*0300*/  ISETP.NE.U32.AND P0, PT, R11, 0x1, PT ;  /* 0x000000010b00780c */ /* 0x000fe20003f05070 */
[----:B------:R-:W-:-:S03]  /*0310*/  IMAD R11, R10, 0x5, RZ ;  /* 0x000000050a0b7824 */ /* 0x000fc600078e02ff */
[----:B------:R-:W-:Y:S01]  /*0320*/  R2P PR, R24, 0x7e ;  /* 0x0000007e18007804 */ /* 0x000fe20000000000 */
[----:B------:R-:W-:-:S08]  /*0330*/  IMAD.WIDE.U32 R10, R11, 0x4, R8 ;  /* 0x000000040b0a7825 */ /* 0x000fd000078e0008 */
[----:B------:R-:W2:Y:S04]  /*0340*/  @!P0 LDG.E R18, desc[UR4][R10.64] ;  /* 0x000000040a128981 */ /* 0x000ea8000c1e1900 */
[----:B------:R-:W3:Y:S04]  /*0350*/  @!P0 LDG.E R20, desc[UR4][R10.64+0x10] ;  /* 0x000010040a148981 */ /* 0x000ee8000c1e1900 */
[----:B------:R-:W4:Y:S04]  /*0360*/  @P1 LDG.E R22, desc[UR4][R10.64+0x14] ;  /* 0x000014040a161981 */ /* 0x000f28000c1e1900 */
[----:B------:R-:W4:Y:S04]  /*0370*/  @P2 LDG.E R26, desc[UR4][R10.64+0x28] ;  /* 0x000028040a1a2981 */ /* 0x000f28000c1e1900 */
[----:B------:R-:W4:Y:S04]  /*0380*/  @!P0 LDG.E R21, desc[UR4][R10.64+0x4] ;  /* 0x000004040a158981 */ /* 0x000f28000c1e1900 */
[----:B------:R-:W4:Y:S04]  /*0390*/  @!P0 LDG.E R23, desc[UR4][R10.64+0xc] ;  /* 0x00000c040a178981 */ /* 0x000f28000c1e1900 */
[----:B------:R-:W4:Y:S04]  /*03a0*/  @P1 LDG.E R25, desc[UR4][R10.64+0x18] ;  /* 0x000018040a191981 */ /* 0x000f28000c1e1900 */
[----:B------:R-:W4:Y:S04]  /*03b0*/  @P3 LDG.E R28, desc[UR4][R10.64+0x3c] ;  /* 0x00003c040a1c3981 */ /* 0x000f28000c1e1900 */
[----:B------:R-:W4:Y:S01]  /*03c0*/  @P6 LDG.E R27, desc[UR4][R10.64+0x7c] ;  /* 0x00007c040a1b6981 */ /* 0x000f22000c1e1900 */
[----:B--2---:R-:W-:-:S03]  /*03d0*/  @!P0 LOP3.LUT R15, R15, R18, RZ, 0x3c, !PT ;  /* 0x000000120f0f8212 */ /* 0x004fc600078e3cff */
[----:B------:R-:W2:Y:S01]  /*03e0*/  @!P0 LDG.E R18, desc[UR4][R10.64+0x8] ;  /* 0x000008040a128981 */ /* 0x000ea2000c1e1900 */
[----:B---3--:R-:W-:-:S03]  /*03f0*/  @!P0 LOP3.LUT R3, R3, R20, RZ, 0x3c, !PT ;  /* 0x0000001403038212 */ /* 0x008fc600078e3cff */
[----:B------:R-:W3:Y:S01]  /*0400*/  @P1 LDG.E R20, desc[UR4][R10.64+0x24] ;  /* 0x000024040a141981 */ /* 0x000ee2000c1e1900 */
[----:B----4-:R-:W-:-:S03]  /*0410*/  @P1 LOP3.LUT R15, R15, R22, RZ, 0x3c, !PT ;  /* 0x000000160f0f1212 */ /* 0x010fc600078e3cff */
[----:B------:R-:W4:Y:S01]  /*0420*/  @P2 LDG.E R22, desc[UR4][R10.64+0x38] ;  /* 0x000038040a162981 */ /* 0x000f22000c1e1900 */
[----:B------:R-:W-:-:S03]  /*0430*/  @P2 LOP3.LUT R15, R15, R26, RZ, 0x3c, !PT ;  /* 0x0000001a0f0f2212 */ /* 0x000fc600078e3cff */
[----:B------:R-:W4:Y:S01]  /*0440*/  @P4 LDG.E R26, desc[UR4][R10.64+0x50] ;  /* 0x000050040a1a4981 */ /* 0x000f22000c1e1900 */
[----:B------:R-:W-:-:S03]  /*0450*/  @!P0 LOP3.LUT R4, R4, R21, RZ, 0x3c, !PT ;  /* 0x0000001504048212 */ /* 0x000fc600078e3cff */
[----:B------:R-:W4:Y:S01]  /*0460*/  @P1 LDG.E R21, desc[UR4][R10.64+0x20] ;  /* 0x000020040a151981 */ /* 0x000f22000c1e1900 */
[----:B------:R-:W-:-:S03]  /*0470*/  @!P0 LOP3.LUT R2, R2, R23, RZ, 0x3c, !PT ;  /* 0x0000001702028212 */ /* 0x000fc600078e3cff */
[----:B------:R-:W4:Y:S01]  /*0480*/  @P2 LDG.E R23, desc[UR4][R10.64+0x2c] ;  /* 0x00002c040a172981 */ /* 0x000f22000c1e1900 */
[----:B------:R-:W-:-:S03]  /*0490*/  @P1 LOP3.LUT R4, R4, R25, RZ, 0x3c, !PT ;  /* 0x0000001904041212 */ /* 0x000fc600078e3cff */
[----:B------:R-:W4:Y:S01]  /*04a0*/  @P2 LDG.E R25, desc[UR4][R10.64+0x34] ;  /* 0x000034040a192981 */ /* 0x000f22000c1e1900 */
[----:B--2---:R-:W-:-:S03]  /*04b0*/  @!P0 LOP3.LUT R5, R5, R18, RZ, 0x3c, !PT ;  /* 0x0000001205058212 */ /* 0x004fc600078e3cff */
[----:B------:R-:W2:Y:S01]  /*04c0*/  @P1 LDG.E R18, desc[UR4][R10.64+0x1c] ;  /* 0x00001c040a121981 */ /* 0x000ea2000c1e1900 */
[----:B---3--:R-:W-:-:S03]  /*04d0*/  @P1 LOP3.LUT R3, R3, R20, RZ, 0x3c, !PT ;  /* 0x0000001403031212 */ /* 0x008fc600078e3cff */
[----:B------:R-:W3:Y:S01]  /*04e0*/  @P2 LDG.E R20, desc[UR4][R10.64+0x30] ;  /* 0x000030040a142981 */ /* 0x000ee2000c1e1900 */
[----:B----4-:R-:W-:-:S03]  /*04f0*/  @P2 LOP3.LUT R3, R3, R22, RZ, 0x3c, !PT ;  /* 0x0000001603032212 */ /* 0x010fc600078e3cff */
[----:B------:R-:W4:Y:S01]  /*0500*/  @P3 LDG.E R22, desc[UR4][R10.64+0x4c] ;  /* 0x00004c040a163981 */ /* 0x000f22000c1e1900 */
[----:B------:R-:W-:-:S04]  /*0510*/  @P3 LOP3.LUT R15, R15, R28, RZ, 0x3c, !PT ;  /* 0x0000001c0f0f3212 */ /* 0x000fc800078e3cff */
[----:B------:R-:W-:Y:S02]  /*0520*/  @P4 LOP3.LUT R15, R15, R26, RZ, 0x3c, !PT ;  /* 0x0000001a0f0f4212 */ /* 0x000fe400078e3cff */
[----:B------:R-:W-:Y:S01]  /*0530*/  @P1 LOP3.LUT R2, R2, R21, RZ, 0x3c, !PT ;  /* 0x0000001502021212 */ /* 0x000fe200078e3cff */
[----:B------:R-:W4:Y:S04]  /*0540*/  @P5 LDG.E R26, desc[UR4][R10.64+0x64] ;  /* 0x000064040a1a5981 */ /* 0x000f28000c1e1900 */
[----:B------:R-:W4:Y:S01]  /*0550*/  @P3 LDG.E R21, desc[UR4][R10.64+0x40] ;  /* 0x000040040a153981 */ /* 0x000f22000c1e1900 */
[----:B------:R-:W-:Y:S02]  /*0560*/  @P2 LOP3.LUT R4, R4, R23, RZ, 0x3c, !PT ;  /* 0x0000001704042212 */ /* 0x000fe400078e3cff */
[----:B------:R-:W-:Y:S01]  /*0570*/  @P2 LOP3.LUT R2, R2, R25, RZ, 0x3c, !PT ;  /* 0x0000001902022212 */ /* 0x000fe200078e3cff */
[----:B------:R-:W4:Y:S04]  /*0580*/  @P3 LDG.E R23, desc[UR4][R10.64+0x48] ;  /* 0x000048040a173981 */ /* 0x000f28000c1e1900 */
[----:B------:R-:W4:Y:S01]  /*0590*/  @P4 LDG.E R25, desc[UR4][R10.64+0x54] ;  /* 0x000054040a194981 */ /* 0x000f22000c1e1900 */
[----:B--2---:R-:W-:-:S03]  /*05a0*/  @P1 LOP3.LUT R5, R5, R18, RZ, 0x3c, !PT ;  /* 0x0000001205051212 */ /* 0x004fc600078e3cff */
[----:B------:R-:W2:Y:S01]  /*05b0*/  @P3 LDG.E R18, desc[UR4][R10.64+0x44] ;  /* 0x000044040a123981 */ /* 0x000ea2000c1e1900 */
[----:B---3--:R-:W-:-:S03]  /*05c0*/  @P2 LOP3.LUT R5, R5, R20, RZ, 0x3c, !PT ;  /* 0x0000001405052212 */ /* 0x008fc600078e3cff */
[----:B------:R-:W3:Y:S01]  /*05d0*/  @P4 LDG.E R20, desc[UR4][R10.64+0x58] ;  /* 0x000058040a144981 */ /* 0x000ee2000c1e1900 */
[----:B----4-:R-:W-:-:S03]  /*05e0*/  @P3 LOP3.LUT R3, R3, R22, RZ, 0x3c, !PT ;  /* 0x0000001603033212 */ /* 0x010fc600078e3cff */
[----:B------:R-:W4:Y:S01]  /*05f0*/  @P4 LDG.E R22, desc[UR4][R10.64+0x60] ;  /* 0x000060040a164981 */ /* 0x000f22000c1e1900 */
[----:B------:R-:W-:Y:S02]  /*0600*/  LOP3.LUT P0, RZ, R24, 0x80, RZ, 0xc0, !PT ;  /* 0x0000008018ff7812 */ /* 0x000fe4000780c0ff */
[----:B------:R-:W-:Y:S02]  /*0610*/  @P5 LOP3.LUT R15, R15, R26, RZ, 0x3c, !PT ;  /* 0x0000001a0f0f5212 */ /* 0x000fe400078e3cff */
[----:B------:R-:W4:Y:S01]  /*0620*/  @P6 LDG.E R26, desc[UR4][R10.64+0x78] ;  /* 0x000078040a1a6981 */ /* 0x000f22000c1e1900 */
[----:B------:R-:W-:-:S03]  /*0630*/  @P3 LOP3.LUT R4, R4, R21, RZ, 0x3c, !PT ;  /* 0x0000001504043212 */ /* 0x000fc600078e3cff */
[----:B------:R-:W4:Y:S01]  /*0640*/  @P4 LDG.E R21, desc[UR4][R10.64+0x5c] ;  /* 0x00005c040a154981 */ /* 0x000f22000c1e1900 */
[----:B------:R-:W-:-:S03]  /*0650*/  @P3 LOP3.LUT R2, R2, R23, RZ, 0x3c, !PT ;  /* 0x0000001702023212 */ /* 0x000fc600078e3cff */
[----:B------:R-:W4:Y:S01]  /*0660*/  @P5 LDG.E R23, desc[UR4][R10.64+0x68] ;  /* 0x000068040a175981 */ /* 0x000f22000c1e1900 */
[----:B------:R-:W-:-:S03]  /*0670*/  @P4 LOP3.LUT R4, R4, R25, RZ, 0x3c, !PT ;  /* 0x0000001904044212 */ /* 0x000fc600078e3cff */
[----:B------:R-:W4:Y:S01]  /*0680*/  @P5 LDG.E R25, desc[UR4][R10.64+0x70] ;  /* 0x000070040a195981 */ /* 0x000f22000c1e1900 */
[----:B--2---:R-:W-:-:S03]  /*0690*/  @P3 LOP3.LUT R5, R5, R18, RZ, 0x3c, !PT ;  /* 0x0000001205053212 */ /* 0x004fc600078e3cff */
[----:B------:R-:W2:Y:S01]  /*06a0*/  @P5 LDG.E R18, desc[UR4][R10.64+0x6c] ;  /* 0x00006c040a125981 */ /* 0x000ea2000c1e1900 */
[----:B---3--:R-:W-:-:S03]  /*06b0*/  @P4 LOP3.LUT R5, R5, R20, RZ, 0x3c, !PT ;  /* 0x0000001405054212 */ /* 0x008fc600078e3cff */
[----:B------:R-:W3:Y:S01]  /*06c0*/  @P5 LDG.E R20, desc[UR4][R10.64+0x74] ;  /* 0x000074040a145981 */ /* 0x000ee2000c1e1900 */
[----:B----4-:R-:W-:-:S03]  /*06d0*/  @P4 LOP3.LUT R3, R3, R22, RZ, 0x3c, !PT ;  /* 0x0000001603034212 */ /* 0x010fc600078e3cff */
[----:B------:R-:W4:Y:S01]  /*06e0*/  @P0 LDG.E R22, desc[UR4][R10.64+0x8c] ;  /* 0x00008c040a160981 */ /* 0x000f22000c1e1900 */
[----:B------:R-:W-:-:S03]  /*06f0*/  @P6 LOP3.LUT R15, R15, R26, RZ, 0x3c, !PT ;  /* 0x0000001a0f0f6212 */ /* 0x000fc600078e3cff */
        /* <DEDUP_REMOVED lines=13> */
[----:B------:R-:W-:Y:S02]  /*07d0*/  @P6 LOP3.LUT R4, R4, R27, RZ, 0x3c, !PT ;  /* 0x0000001b04046212 */ /* 0x000fe400078e3cff */
[----:B------:R-:W-:Y:S02]  /*07e0*/  @P6 LOP3.LUT R2, R2, R21, RZ, 0x3c, !PT ;  /* 0x0000001502026212 */ /* 0x000fe400078e3cff */
[----:B------:R-:W-:Y:S02]  /*07f0*/  @P0 LOP3.LUT R4, R4, R23, RZ, 0x3c, !PT ;  /* 0x0000001704040212 */ /* 0x000fe400078e3cff */
[----:B------:R-:W-:Y:S02]  /*0800*/  @P0 LOP3.LUT R2, R2, R25, RZ, 0x3c, !PT ;  /* 0x0000001902020212 */ /* 0x000fe400078e3cff */
[----:B--2---:R-:W-:Y:S02]  /*0810*/  @P6 LOP3.LUT R5, R5, R18, RZ, 0x3c, !PT ;  /* 0x0000001205056212 */ /* 0x004fe400078e3cff */
[----:B---3--:R-:W-:-:S02]  /*0820*/  @P6 LOP3.LUT R3, R3, R20, RZ, 0x3c, !PT ;  /* 0x0000001403036212 */ /* 0x008fc400078e3cff */
[----:B----4-:R-:W-:Y:S02]  /*0830*/  @P0 LOP3.LUT R5, R5, R22, RZ, 0x3c, !PT ;  /* 0x0000001605050212 */ /* 0x010fe400078e3cff */
[----:B------:R-:W-:Y:S02]  /*0840*/  @P0 LOP3.LUT R3, R3, R26, RZ, 0x3c, !PT ;  /* 0x0000001a03030212 */ /* 0x000fe400078e3cff */
[----:B------:R-:W-:-:S13]  /*0850*/  R2P PR, R24.B1, 0x7f ;  /* 0x0000007f18007804 */ /* 0x000fda0000001000 */
[----:B------:R-:W2:Y:S04]  /*0860*/  @P0 LDG.E R18, desc[UR4][R10.64+0xa0] ;  /* 0x0000a0040a120981 */ /* 0x000ea8000c1e1900 */
[----:B------:R-:W3:Y:S04]  /*0870*/  @P1 LDG.E R22, desc[UR4][R10.64+0xb4] ;  /* 0x0000b4040a161981 */ /* 0x000ee8000c1e1900 */
[----:B------:R-:W4:Y:S04]  /*0880*/  @P2 LDG.E R26, desc[UR4][R10.64+0xc8] ;  /* 0x0000c8040a1a2981 */ /* 0x000f28000c1e1900 */
[----:B------:R-:W4:Y:S04]  /*0890*/  @P3 LDG.E R28, desc[UR4][R10.64+0xdc] ;  /* 0x0000dc040a1c3981 */ /* 0x000f28000c1e1900 */
[----:B------:R-:W4:Y:S04]  /*08a0*/  @P0 LDG.E R23, desc[UR4][R10.64+0xa4] ;  /* 0x0000a4040a170981 */ /* 0x000f28000c1e1900 */
[----:B------:R-:W4:Y:S04]  /*08b0*/  @P0 LDG.E R20, desc[UR4][R10.64+0xa8] ;  /* 0x0000a8040a140981 */ /* 0x000f28000c1e1900 */
[----:B------:R-:W4:Y:S04]  /*08c0*/  @P4 LDG.E R25, desc[UR4][R10.64+0xf0] ;  /* 0x0000f0040a194981 */ /* 0x000f28000c1e1900 */
        /* <DEDUP_REMOVED lines=21> */
[----:B------:R-:W-:Y:S02]  /*0a20*/  LOP3.LUT P0, RZ, R24, 0x8000, RZ, 0xc0, !PT ;  /* 0x0000800018ff7812 */ /* 0x000fe4000780c0ff */
[----:B----4-:R-:W-:Y:S01]  /*0a30*/  @P5 LOP3.LUT R15, R15, R26, RZ, 0x3c, !PT ;  /* 0x0000001a0f0f5212 */ /* 0x010fe200078e3cff */
[----:B------:R-:W4:Y:S04]  /*0a40*/  @P3 LDG.E R24, desc[UR4][R10.64+0xe4] ;  /* 0x0000e4040a183981 */ /* 0x000f28000c1e1900 */
[----:B------:R-:W2:Y:S01]  /*0a50*/  @P6 LDG.E R26, desc[UR4][R10.64+0x118] ;  /* 0x000118040a1a6981 */ /* 0x000ea2000c1e1900 */
        /* <DEDUP_REMOVED lines=8> */
[----:B---3--:R-:W-:-:S03]  /*0ae0*/  @P2 LOP3.LUT R3, R3, R22, RZ, 0x3c, !PT ;  /* 0x0000001603032212 */ /* 0x008fc600078e3cff */
[----:B------:R-:W3:Y:S01]  /*0af0*/  @P4 LDG.E R22, desc[UR4][R10.64+0x100] ;  /* 0x000100040a164981 */ /* 0x000ee2000c1e1900 */
[----:B--2---:R-:W-:-:S03]  /*0b00*/  @P6 LOP3.LUT R15, R15, R26, RZ, 0x3c, !PT ;  /* 0x0000001a0f0f6212 */ /* 0x004fc600078e3cff */
[----:B------:R-:W2:Y:S01]  /*0b10*/  @P0 LDG.E R26, desc[UR4][R10.64+0x12c] ;  /* 0x00012c040a1a0981 */ /* 0x000ea2000c1e1900 */
[----:B----4-:R-:W-:-:S03]  /*0b20*/  @P2 LOP3.LUT R2, R2, R23, RZ, 0x3c, !PT ;  /* 0x0000001702022212 */ /* 0x010fc600078e3cff */
[----:B------:R-:W4:Y:S01]  /*0b30*/  @P4 LDG.E R23, desc[UR4][R10.64+0xfc] ;  /* 0x0000fc040a174981 */ /* 0x000f22000c1e1900 */
[----:B------:R-:W-:-:S03]  /*0b40*/  @P2 LOP3.LUT R5, R5, R20, RZ, 0x3c, !PT ;  /* 0x0000001405052212 */ /* 0x000fc600078e3cff */
[----:B------:R-:W4:Y:S01]  /*0b50*/  @P4 LDG.E R20, desc[UR4][R10.64+0xf8] ;  /* 0x0000f8040a144981 */ /* 0x000f22000c1e1900 */
[----:B------:R-:W-:Y:S02]  /*0b60*/  @P3 LOP3.LUT R2, R2, R27, RZ, 0x3c, !PT ;  /* 0x0000001b02023212 */ /* 0x000fe400078e3cff */
[----:B------:R-:W-:Y:S01]  /*0b70*/  @P3 LOP3.LUT R4, R4, R25, RZ, 0x3c, !PT ;  /* 0x0000001904043212 */ /* 0x000fe200078e3cff */
[----:B------:R-:W4:Y:S01]  /*0b80*/  @P5 LDG.E R27, desc[UR4][R10.64+0x110] ;  /* 0x000110040a1b5981 */ /* 0x000f22000c1e1900 */
[----:B------:R-:W-:-:S03]  /*0b90*/  @P3 LOP3.LUT R5, R5, R24, RZ, 0x3c, !PT ;  /* 0x0000001805053212 */ /* 0x000fc600078e3cff */
[----:B------:R-:W4:Y:S04]  /*0ba0*/  @P5 LDG.E R25, desc[UR4][R10.64+0x108] ;  /* 0x000108040a195981 */ /* 0x000f28000c1e1900 */
        /* <DEDUP_REMOVED lines=19> */
[----:B------:R-:W-:-:S05]  /*0ce0*/  VIADD R19, R19, 0x10 ;  /* 0x0000001013137836 */ /* 0x000fca0000000000 */
[----:B------:R-:W-:Y:S02]  /*0cf0*/  ISETP.NE.AND P1, PT, R19, 0x20, PT ;  /* 0x000000201300780c */ /* 0x000fe40003f25270 */
[----:B------:R-:W-:Y:S02]  /*0d00*/  @P5 LOP3.LUT R3, R3, R18, RZ, 0x3c, !PT ;  /* 0x0000001203035212 */ /* 0x000fe400078e3cff */
[----:B------:R-:W-:Y:S02]  /*0d10*/  @P6 LOP3.LUT R4, R4, R21, RZ, 0x3c, !PT ;  /* 0x0000001504046212 */ /* 0x000fe400078e3cff */
[----:B---3--:R-:W-:-:S04]  /*0d20*/  @P6 LOP3.LUT R3, R3, R22, RZ, 0x3c, !PT ;  /* 0x0000001603036212 */ /* 0x008fc800078e3cff */
[----:B--2---:R-:W-:Y:S02]  /*0d30*/  @P0 LOP3.LUT R3, R3, R26, RZ, 0x3c, !PT ;  /* 0x0000001a03030212 */ /* 0x004fe400078e3cff */
[----:B----4-:R-:W-:Y:S02]  /*0d40*/  @P6 LOP3.LUT R2, R2, R23, RZ, 0x3c, !PT ;  /* 0x0000001702026212 */ /* 0x010fe400078e3cff */
[----:B------:R-:W-:Y:S02]  /*0d50*/  @P6 LOP3.LUT R5, R5, R20, RZ, 0x3c, !PT ;  /* 0x0000001405056212 */ /* 0x000fe400078e3cff */
[----:B------:R-:W-:Y:S02]  /*0d60*/  @P0 LOP3.LUT R2, R2, R27, RZ, 0x3c, !PT ;  /* 0x0000001b02020212 */ /* 0x000fe400078e3cff */
[----:B------:R-:W-:Y:S02]  /*0d70*/  @P0 LOP3.LUT R4, R4, R25, RZ, 0x3c, !PT ;  /* 0x0000001904040212 */ /* 0x000fe400078e3cff */
[----:B------:R-:W-:Y:S01]  /*0d80*/  @P0 LOP3.LUT R5, R5, R24, RZ, 0x3c, !PT ;  /* 0x0000001805050212 */ /* 0x000fe200078e3cff */
[----:B------:R-:W-:Y:S06]  /*0d90*/  @P1 BRA `(.L_x_5) ;  /* 0xfffffff400481947 */ /* 0x000fec000383ffff */
[----:B------:R-:W-:-:S05]  /*0da0*/  VIADD R17, R17, 0x1 ;  /* 0x0000000111117836 */ /* 0x000fca0000000000 */
[----:B------:R-:W-:-:S13]  /*0db0*/  ISETP.NE.AND P0, PT, R17, 0x5, PT ;  /* 0x000000051100780c */ /* 0x000fda0003f05270 */
[----:B------:R-:W-:Y:S05]  /*0dc0*/  @P0 BRA `(.L_x_6) ;  /* 0xfffffff400300947 */ /* 0x000fea000383ffff */
[----:B------:R1:W-:Y:S01]  /*0dd0*/  STG.E.64 desc[UR4][R6.64+0x8], R4 ;  /* 0x0000080406007986 */ /* 0x0003e2000c101b04 */
[----:B------:R-:W-:Y:S01]  /*0de0*/  VIADD R14, R14, 0x1 ;  /* 0x000000010e0e7836 */ /* 0x000fe20000000000 */
[----:B------:R-:W-:Y:S02]  /*0df0*/  LOP3.LUT R11, R0, 0x3, RZ, 0xc0, !PT ;  /* 0x00000003000b7812 */ /* 0x000fe400078ec0ff */
[----:B------:R1:W-:Y:S02]  /*0e00*/  STG.E.64 desc[UR4][R6.64+0x10], R2 ;  /* 0x0000100206007986 */ /* 0x0003e4000c101b04 */
[----:B------:R-:W-:Y:S02]  /*0e10*/  ISETP.GE.U32.AND P0, PT, R14, R11, PT ;  /* 0x0000000b0e00720c */ /* 0x000fe40003f06070 */
[----:B------:R1:W-:Y:S11]  /*0e20*/  STG.E desc[UR4][R6.64+0x4], R15 ;  /* 0x0000040f06007986 */ /* 0x0003f6000c101904 */
[----:B------:R-:W-:Y:S05]  /*0e30*/  @!P0 BRA `(.L_x_7) ;  /* 0xfffffff400048947 */ /* 0x000fea000383ffff */
.L_x_4:
[----:B------:R-:W-:Y:S05]  /*0e40*/  BSYNC.RECONVERGENT B1 ;  /* 0x0000000000017941 */ /* 0x000fea0003800200 */
.L_x_3:
[----:B------:R-:W-:Y:S01]  /*0e50*/  ISETP.GT.U32.AND P0, PT, R0, 0x3, PT ;  /* 0x000000030000780c */ /* 0x000fe20003f04070 */
[----:B------:R-:W-:Y:S01]  /*0e60*/  VIADD R12, R12, 0x1 ;  /* 0x000000010c0c7836 */ /* 0x000fe20000000000 */
[--C-:B------:R-:W-:Y:S02]  /*0e70*/  SHF.R.U64 R0, R0, 0x2, R13.reuse ;  /* 0x0000000200007819 */ /* 0x100fe4000000120d */
[----:B------:R-:W-:Y:S02]  /*0e80*/  ISETP.GT.U32.AND.EX P0, PT, R13, RZ, PT, P0 ;  /* 0x000000ff0d00720c */ /* 0x000fe40003f04100 */
[----:B------:R-:W-:-:S11]  /*0e90*/  SHF.R.U32.HI R13, RZ, 0x2, R13 ;  /* 0x00000002ff0d7819 */ /* 0x000fd6000001160d */
[----:B------:R-:W-:Y:S05]  /*0ea0*/  @P0 BRA `(.L_x_8) ;  /* 0xfffffff000c80947 */ /* 0x000fea000383ffff */
.L_x_2:
[----:B------:R-:W-:Y:S05]  /*0eb0*/  BSYNC.RECONVERGENT B0 ;  /* 0x0000000000007941 */ /* 0x000fea0003800200 */
.L_x_1:
[----:B------:R-:W-:Y:S04]  /*0ec0*/  STG.E.64 desc[UR4][R6.64+0x18], RZ ;  /* 0x000018ff06007986 */ /* 0x000fe8000c101b04 */
[----:B------:R-:W-:Y:S04]  /*0ed0*/  STG.E desc[UR4][R6.64+0x20], RZ ;  /* 0x000020ff06007986 */ /* 0x000fe8000c101904 */
[----:B------:R-:W-:Y:S01]  /*0ee0*/  STG.E.64 desc[UR4][R6.64+0x28], RZ ;  /* 0x000028ff06007986 */ /* 0x000fe2000c101b04 */
[----:B------:R-:W-:Y:S05]  /*0ef0*/  EXIT ;  /* 0x000000000000794d */ /* 0x000fea0003800000 */
.L_x_9:
        /* <DEDUP_REMOVED lines=16> */
.L_x_11:


//--------------------- .nv.global.init           --------------------------
	.section	.nv.global.init,"aw",@progbits
	.align	4
.nv.global.init:
	.type		mrg32k3aM1SubSeq,@object
	.size		mrg32k3aM1SubSeq,(mrg32k3aM2SubSeq - mrg32k3aM1SubSeq)
mrg32k3aM1SubSeq:
        /*0000*/ 	.byte	0x0b, 0xcc, 0xee, 0x04, 0x73, 0x29, 0x8b, 0x6f, 0xf6, 0x53, 0x03, 0xf6, 0x23, 0xf6, 0xea, 0xda
        /* <DEDUP_REMOVED lines=125> */
	.type		mrg32k3aM2SubSeq,@object
	.size		mrg32k3aM2SubSeq,(mrg32k3aM1 - mrg32k3aM2SubSeq)
mrg32k3aM2SubSeq:
        /* <DEDUP_REMOVED lines=126> */
	.type		mrg32k3aM1,@object
	.size		mrg32k3aM1,(mrg32k3aM1Seq - mrg32k3aM1)
mrg32k3aM1:
        /* <DEDUP_REMOVED lines=144> */
	.type		mrg32k3aM1Seq,@object
	.size		mrg32k3aM1Seq,(mrg32k3aM2 - mrg32k3aM1Seq)
mrg32k3aM1Seq:
        /* <DEDUP_REMOVED lines=144> */
	.type		mrg32k3aM2,@object
	.size		mrg32k3aM2,(mrg32k3aM2Seq - mrg32k3aM2)
mrg32k3aM2:
        /* <DEDUP_REMOVED lines=144> */
	.type		mrg32k3aM2Seq,@object
	.size		mrg32k3aM2Seq,(precalc_xorwow_matrix - mrg32k3aM2Seq)
mrg32k3aM2Seq:
        /* <DEDUP_REMOVED lines=144> */
	.type		precalc_xorwow_matrix,@object
	.size		precalc_xorwow_matrix,(precalc_xorwow_offset_matrix - precalc_xorwow_matrix)
precalc_xorwow_matrix:
        /* <DEDUP_REMOVED lines=6400> */
	.type		precalc_xorwow_offset_matrix,@object
	.size		precalc_xorwow_offset_matrix,(.L_1 - precalc_xorwow_offset_matrix)
precalc_xorwow_offset_matrix:
        /* <DEDUP_REMOVED lines=6400> */
.L_1:


//--------------------- .nv.shared.reserved.0     --------------------------
	.section	.nv.shared.reserved.0,"aw",@nobits
	.weak		__nv_reservedSMEM_offset_0_alias
	.size		__nv_reservedSMEM_offset_0_alias, 0, 64
	.other		__nv_reservedSMEM_offset_0_alias,@"STO_CUDA_RESERVED_SHARED STV_DEFAULT"
__nv_reservedSMEM_offset_0_alias:
	.zero		0
	.zero		64


//--------------------- .nv.global                --------------------------
	.section	.nv.global,"aw",@nobits
.nv.global:
	.type		_ZN34_INTERNAL_f3fd96a5_4_k_cu_b821b6846thrust24THRUST_300001_SM_1000_NS3seqE,@object
	.size		_ZN34_INTERNAL_f3fd96a5_4_k_cu_b821b6846thrust24THRUST_300001_SM_1000_NS3seqE,(_ZN34_INTERNAL_f3fd96a5_4_k_cu_b821b6844cuda3std3__48in_placeE - _ZN34_INTERNAL_f3fd96a5_4_k_cu_b821b6846thrust24THRUST_300001_SM_1000_NS3seqE)
_ZN34_INTERNAL_f3fd96a5_4_k_cu_b821b6846thrust24THRUST_300001_SM_1000_NS3seqE:
	.zero		1
	.type		_ZN34_INTERNAL_f3fd96a5_4_k_cu_b821b6844cuda3std3__48in_placeE,@object
	.size		_ZN34_INTERNAL_f3fd96a5_4_k_cu_b821b6844cuda3std3__48in_placeE,(_ZN34_INTERNAL_f3fd96a5_4_k_cu_b821b6844cuda3std6ranges3__45__cpo4sizeE - _ZN34_INTERNAL_f3fd96a5_4_k_cu_b821b6844cuda3std3__48in_placeE)
_ZN34_INTERNAL_f3fd96a5_4_k_cu_b821b6844cuda3std3__48in_placeE:
	.zero		1
	.type		_ZN34_INTERNAL_f3fd96a5_4_k_cu_b821b6844cuda3std6ranges3__45__cpo4sizeE,@object
	.size		_ZN34_INTERNAL_f3fd96a5_4_k_cu_b821b6844cuda3std6ranges3__45__cpo4sizeE,(_ZN34_INTERNAL_f3fd96a5_4_k_cu_b821b6846thrust24THRUST_300001_SM_1000_NS12placeholders2_3E - _ZN34_INTERNAL_f3fd96a5_4_k_cu_b821b6844cuda3std6ranges3__45__cpo4sizeE)
_ZN34_INTERNAL_f3fd96a5_4_k_cu_b821b6844cuda3std6ranges3__45__cpo4sizeE:
	.zero		1
	.type		_ZN34_INTERNAL_f3fd96a5_4_k_cu_b821b6846thrust24THRUST_300001_SM_1000_NS12placeholders2_3E,@object
	.size		_ZN34_INTERNAL_f3fd96a5_4_k_cu_b821b6846thrust24THRUST_300001_SM_1000_NS12placeholders2_3E,(_ZN34_INTERNAL_f3fd96a5_4_k_cu_b821b6844cuda3std3__45__cpo6cbeginE - _ZN34_INTERNAL_f3fd96a5_4_k_cu_b821b6846thrust24THRUST_300001_SM_1000_NS12placeholders2_3E)
_ZN34_INTERNAL_f3fd96a5_4_k_cu_b821b6846thrust24THRUST_300001_SM_1000_NS12placeholders2_3E:
	.zero		1
	.type		_ZN34_INTERNAL_f3fd96a5_4_k_cu_b821b6844cuda3std3__45__cpo6cbeginE,@object
	.size		_ZN34_INTERNAL_f3fd96a5_4_k_cu_b821b6844cuda3std3__45__cpo6cbeginE,(_ZN34_INTERNAL_f3fd96a5_4_k_cu_b821b6844cuda3std6ranges3__45__cpo6cbeginE - _ZN34_INTERNAL_f3fd96a5_4_k_cu_b821b6844cuda3std3__45__cpo6cbeginE)
_ZN34_INTERNAL_f3fd96a5_4_k_cu_b821b6844cuda3std3__45__cpo6cbeginE:
	.zero		1
	.type		_ZN34_INTERNAL_f3fd96a5_4_k_cu_b821b6844cuda3std6ranges3__45__cpo6cbeginE,@object
	.size		_ZN34_INTERNAL_f3fd96a5_4_k_cu_b821b6844cuda3std6ranges3__45__cpo6cbeginE,(_ZN34_INTERNAL_f3fd96a5_4_k_cu_b821b6846thrust24THRUST_300001_SM_1000_NS12placeholders2_7E - _ZN34_INTERNAL_f3fd96a5_4_k_cu_b821b6844cuda3std6ranges3__45__cpo6cbeginE)
_ZN34_INTERNAL_f3fd96a5_4_k_cu_b821b6844cuda3std6ranges3__45__cpo6cbeginE:
	.zero		1
	.type		_ZN34_INTERNAL_f3fd96a5_4_k_cu_b821b6846thrust24THRUST_300001_SM_1000_NS12placeholders2_7E,@object
	.size		_ZN34_INTERNAL_f3fd96a5_4_k_cu_b821b6846thrust24THRUST_300001_SM_1000_NS12placeholders2_7E,(_ZN34_INTERNAL_f3fd96a5_4_k_cu_b821b6844cuda3std3__45__cpo7crbeginE - _ZN34_INTERNAL_f3fd96a5_4_k_cu_b821b6846thrust24THRUST_300001_SM_1000_NS12placeholders2_7E)
_ZN34_INTERNAL_f3fd96a5_4_k_cu_b821b6846thrust24THRUST_300001_SM_1000_NS12placeholders2_7E:
	.zero		1
	.type		_ZN34_INTERNAL_f3fd96a5_4_k_cu_b821b6844cuda3std3__45__cpo7crbeginE,@object
	.size		_ZN34_INTERNAL_f3fd96a5_4_k_cu_b821b6844cuda3std3__45__cpo7crbeginE,(_ZN34_INTERNAL_f3fd96a5_4_k_cu_b821b6844cuda3std6ranges3__45__cpo4nextE - _ZN34_INTERNAL_f3fd96a5_4_k_cu_b821b6844cuda3std3__45__cpo7crbeginE)
_ZN34_INTERNAL_f3fd96a5_4_k_cu_b821b6844cuda3std3__45__cpo7crbeginE:
	.zero		1
	.type		_ZN34_INTERNAL_f3fd96a5_4_k_cu_b821b6844cuda3std6ranges3__45__cpo4nextE,@object
	.size		_ZN34_INTERNAL_f3fd96a5_4_k_cu_b821b6844cuda3std6ranges3__45__cpo4nextE,(_ZN34_INTERNAL_f3fd96a5_4_k_cu_b821b6844cuda3std6ranges3__45__cpo4swapE - _ZN34_INTERNAL_f3fd96a5_4_k_cu_b821b6844cuda3std6ranges3__45__cpo4nextE)
_ZN34_INTERNAL_f3fd96a5_4_k_cu_b821b6844cuda3std6ranges3__45__cpo4nextE:
	.zero		1
	.type		_ZN34_INTERNAL_f3fd96a5_4_k_cu_b821b6844cuda3std6ranges3__45__cpo4swapE,@object
	.size		_ZN34_INTERNAL_f3fd96a5_4_k_cu_b821b6844cuda3std6ranges3__45__cpo4swapE,(_ZN34_INTERNAL_f3fd96a5_4_k_cu_b821b6846thrust24THRUST_300001_SM_1000_NS8cuda_cub10par_nosyncE - _ZN34_INTERNAL_f3fd96a5_4_k_cu_b821b6844cuda3std6ranges3__45__cpo4swapE)
_ZN34_INTERNAL_f3fd96a5_4_k_cu_b821b6844cuda3std6ranges3__45__cpo4swapE:
	.zero		1
	.type		_ZN34_INTERNAL_f3fd96a5_4_k_cu_b821b6846thrust24THRUST_300001_SM_1000_NS8cuda_cub10par_nosyncE,@object
	.size		_ZN34_INTERNAL_f3fd96a5_4_k_cu_b821b6846thrust24THRUST_300001_SM_1000_NS8cuda_cub10par_nosyncE,(_ZN34_INTERNAL_f3fd96a5_4_k_cu_b821b6846thrust24THRUST_300001_SM_1000_NS12placeholders2_9E - _ZN34_INTERNAL_f3fd96a5_4_k_cu_b821b6846thrust24THRUST_300001_SM_1000_NS8cuda_cub10par_nosyncE)
_ZN34_INTERNAL_f3fd96a5_4_k_cu_b821b6846thrust24THRUST_300001_SM_1000_NS8cuda_cub10par_nosyncE:
	.zero		1
	.type		_ZN34_INTERNAL_f3fd96a5_4_k_cu_b821b6846thrust24THRUST_300001_SM_1000_NS12placeholders2_9E,@object
	.size		_ZN34_INTERNAL_f3fd96a5_4_k_cu_b821b6846thrust24THRUST_300001_SM_1000_NS12placeholders2_9E,(_ZN34_INTERNAL_f3fd96a5_4_k_cu_b821b6844cuda3std3__436_GLOBAL__N__f3fd96a5_4_k_cu_b821b6846ignoreE - _ZN34_INTERNAL_f3fd96a5_4_k_cu_b821b6846thrust24THRUST_300001_SM_1000_NS12placeholders2_9E)
_ZN34_INTERNAL_f3fd96a5_4_k_cu_b821b6846thrust24THRUST_300001_SM_1000_NS12placeholders2_9E:
	.zero		1
	.type		_ZN34_INTERNAL_f3fd96a5_4_k_cu_b821b6844cuda3std3__436_GLOBAL__N__f3fd96a5_4_k_cu_b821b6846ignoreE,@object
	.size		_ZN34_INTERNAL_f3fd96a5_4_k_cu_b821b6844cuda3std3__436_GLOBAL__N__f3fd96a5_4_k_cu_b821b6846ignoreE,(_ZN34_INTERNAL_f3fd96a5_4_k_cu_b821b6844cuda3std6ranges3__45__cpo4dataE - _ZN34_INTERNAL_f3fd96a5_4_k_cu_b821b6844cuda3std3__436_GLOBAL__N__f3fd96a5_4_k_cu_b821b6846ignoreE)
_ZN34_INTERNAL_f3fd96a5_4_k_cu_b821b6844cuda3std3__436_GLOBAL__N__f3fd96a5_4_k_cu_b821b6846ignoreE:
	.zero		1
	.type		_ZN34_INTERNAL_f3fd96a5_4_k_cu_b821b6844cuda3std6ranges3__45__cpo4dataE,@object
	.size		_ZN34_INTERNAL_f3fd96a5_4_k_cu_b821b6844cuda3std6ranges3__45__cpo4dataE,(_ZN34_INTERNAL_f3fd96a5_4_k_cu_b821b6846thrust24THRUST_300001_SM_1000_NS12placeholders2_1E - _ZN34_INTERNAL_f3fd96a5_4_k_cu_b821b6844cuda3std6ranges3__45__cpo4dataE)
_ZN34_INTERNAL_f3fd96a5_4_k_cu_b821b6844cuda3std6ranges3__45__cpo4dataE:
	.zero		1
	.type		_ZN34_INTERNAL_f3fd96a5_4_k_cu_b821b6846thrust24THRUST_300001_SM_1000_NS12placeholders2_1E,@object
	.size		_ZN34_INTERNAL_f3fd96a5_4_k_cu_b821b6846thrust24THRUST_300001_SM_1000_NS12placeholders2_1E,(_ZN34_INTERNAL_f3fd96a5_4_k_cu_b821b6844cuda3std3__45__cpo5beginE - _ZN34_INTERNAL_f3fd96a5_4_k_cu_b821b6846thrust24THRUST_300001_SM_1000_NS12placeholders2_1E)
_ZN34_INTERNAL_f3fd96a5_4_k_cu_b821b6846thrust24THRUST_300001_SM_1000_NS12placeholders2_1E:
	.zero		1
	.type		_ZN34_INTERNAL_f3fd96a5_4_k_cu_b821b6844cuda3std3__45__cpo5beginE,@object
	.size		_ZN34_INTERNAL_f3fd96a5_4_k_cu_b821b6844cuda3std3__45__cpo5beginE,(_ZN34_INTERNAL_f3fd96a5_4_k_cu_b821b6844cuda3std6ranges3__45__cpo5beginE - _ZN34_INTERNAL_f3fd96a5_4_k_cu_b821b6844cuda3std3__45__cpo5beginE)
_ZN34_INTERNAL_f3fd96a5_4_k_cu_b821b6844cuda3std3__45__cpo5beginE:
	.zero		1
	.type		_ZN34_INTERNAL_f3fd96a5_4_k_cu_b821b6844cuda3std6ranges3__45__cpo5beginE,@object
	.size		_ZN34_INTERNAL_f3fd96a5_4_k_cu_b821b6844cuda3std6ranges3__45__cpo5beginE,(_ZN34_INTERNAL_f3fd96a5_4_k_cu_b821b6846thrust24THRUST_300001_SM_1000_NS12placeholders2_5E - _ZN34_INTERNAL_f3fd96a5_4_k_cu_b821b6844cuda3std6ranges3__45__cpo5beginE)
_ZN34_INTERNAL_f3fd96a5_4_k_cu_b821b6844cuda3std6ranges3__45__cpo5beginE:
	.zero		1
	.type		_ZN34_INTERNAL_f3fd96a5_4_k_cu_b821b6846thrust24THRUST_300001_SM_1000_NS12placeholders2_5E,@object
	.size		_ZN34_INTERNAL_f3fd96a5_4_k_cu_b821b6846thrust24THRUST_300001_SM_1000_NS12placeholders2_5E,(_ZN34_INTERNAL_f3fd96a5_4_k_cu_b821b6844cuda3std3__45__cpo6rbeginE - _ZN34_INTERNAL_f3fd96a5_4_k_cu_b821b6846thrust24THRUST_300001_SM_1000_NS12placeholders2_5E)
_ZN34_INTERNAL_f3fd96a5_4_k_cu_b821b6846thrust24THRUST_300001_SM_1000_NS12placeholders2_5E:
	.zero		1
	.type		_ZN34_INTERNAL_f3fd96a5_4_k_cu_b821b6844cuda3std3__45__cpo6rbeginE,@object
	.size		_ZN34_INTERNAL_f3fd96a5_4_k_cu_b821b6844cuda3std3__45__cpo6rbeginE,(_ZN34_INTERNAL_f3fd96a5_4_k_cu_b821b6844cuda3std6ranges3__45__cpo7advanceE - _ZN34_INTERNAL_f3fd96a5_4_k_cu_b821b6844cuda3std3__45__cpo6rbeginE)
_ZN34_INTERNAL_f3fd96a5_4_k_cu_b821b6844cuda3std3__45__cpo6rbeginE:
	.zero		1
	.type		_ZN34_INTERNAL_f3fd96a5_4_k_cu_b821b6844cuda3std6ranges3__45__cpo7advanceE,@object
	.size		_ZN34_INTERNAL_f3fd96a5_4_k_cu_b821b6844cuda3std6ranges3__45__cpo7advanceE,(_ZN34_INTERNAL_f3fd96a5_4_k_cu_b821b6844cuda3std3__47nulloptE - _ZN34_INTERNAL_f3fd96a5_4_k_cu_b821b6844cuda3std6ranges3__45__cpo7advanceE)
_ZN34_INTERNAL_f3fd96a5_4_k_cu_b821b6844cuda3std6ranges3__45__cpo7advanceE:
	.zero		1
	.type		_ZN34_INTERNAL_f3fd96a5_4_k_cu_b821b6844cuda3std3__47nulloptE,@object
	.size		_ZN34_INTERNAL_f3fd96a5_4_k_cu_b821b6844cuda3std3__47nulloptE,(_ZN34_INTERNAL_f3fd96a5_4_k_cu_b821b6844cuda3std6ranges3__45__cpo8distanceE - _ZN34_INTERNAL_f3fd96a5_4_k_cu_b821b6844cuda3std3__47nulloptE)
_ZN34_INTERNAL_f3fd96a5_4_k_cu_b821b6844cuda3std3__47nulloptE:
	.zero		1
	.type		_ZN34_INTERNAL_f3fd96a5_4_k_cu_b821b6844cuda3std6ranges3__45__cpo8distanceE,@object
	.size		_ZN34_INTERNAL_f3fd96a5_4_k_cu_b821b6844cuda3std6ranges3__45__cpo8distanceE,(_ZN34_INTERNAL_f3fd96a5_4_k_cu_b821b6846thrust24THRUST_300001_SM_1000_NS12placeholders3_10E - _ZN34_INTERNAL_f3fd96a5_4_k_cu_b821b6844cuda3std6ranges3__45__cpo8distanceE)
_ZN34_INTERNAL_f3fd96a5_4_k_cu_b821b6844cuda3std6ranges3__45__cpo8distanceE:
	.zero		1
	.type		_ZN34_INTERNAL_f3fd96a5_4_k_cu_b821b6846thrust24THRUST_300001_SM_1000_NS12placeholders3_10E,@object
	.size		_ZN34_INTERNAL_f3fd96a5_4_k_cu_b821b6846thrust24THRUST_300001_SM_1000_NS12placeholders3_10E,(_ZN34_INTERNAL_f3fd96a5_4_k_cu_b821b6844cuda3std3__419piecewise_constructE - _ZN34_INTERNAL_f3fd96a5_4_k_cu_b821b6846thrust24THRUST_300001_SM_1000_NS12placeholders3_10E)
_ZN34_INTERNAL_f3fd96a5_4_k_cu_b821b6846thrust24THRUST_300001_SM_1000_NS12placeholders3_10E:
	.zero		1
	.type		_ZN34_INTERNAL_f3fd96a5_4_k_cu_b821b6844cuda3std3__419piecewise_constructE,@object
	.size		_ZN34_INTERNAL_f3fd96a5_4_k_cu_b821b6844cuda3std3__419piecewise_constructE,(_ZN34_INTERNAL_f3fd96a5_4_k_cu_b821b6844cuda3std6ranges3__45__cpo5cdataE - _ZN34_INTERNAL_f3fd96a5_4_k_cu_b821b6844cuda3std3__419piecewise_constructE)
_ZN34_INTERNAL_f3fd96a5_4_k_cu_b821b6844cuda3std3__419piecewise_constructE:
	.zero		1
	.type		_ZN34_INTERNAL_f3fd96a5_4_k_cu_b821b6844cuda3std6ranges3__45__cpo5cdataE,@object
	.size		_ZN34_INTERNAL_f3fd96a5_4_k_cu_b821b6844cuda3std6ranges3__45__cpo5cdataE,(_ZN34_INTERNAL_f3fd96a5_4_k_cu_b821b6846thrust24THRUST_300001_SM_1000_NS12placeholders2_2E - _ZN34_INTERNAL_f3fd96a5_4_k_cu_b821b6844cuda3std6ranges3__45__cpo5cdataE)
_ZN34_INTERNAL_f3fd96a5_4_k_cu_b821b6844cuda3std6ranges3__45__cpo5cdataE:
	.zero		1
	.type		_ZN34_INTERNAL_f3fd96a5_4_k_cu_b821b6846thrust24THRUST_300001_SM_1000_NS12placeholders2_2E,@object
	.size		_ZN34_INTERNAL_f3fd96a5_4_k_cu_b821b6846thrust24THRUST_300001_SM_1000_NS12placeholders2_2E,(_ZN34_INTERNAL_f3fd96a5_4_k_cu_b821b6844cuda3std3__45__cpo3endE - _ZN34_INTERNAL_f3fd96a5_4_k_cu_b821b6846thrust24THRUST_300001_SM_1000_NS12placeholders2_2E)
_ZN34_INTERNAL_f3fd96a5_4_k_cu_b821b6846thrust24THRUST_300001_SM_1000_NS12placeholders2_2E:
	.zero		1
	.type		_ZN34_INTERNAL_f3fd96a5_4_k_cu_b821b6844cuda3std3__45__cpo3endE,@object
	.size		_ZN34_INTERNAL_f3fd96a5_4_k_cu_b821b6844cuda3std3__45__cpo3endE,(_ZN34_INTERNAL_f3fd96a5_4_k_cu_b821b6844cuda3std6ranges3__45__cpo3endE - _ZN34_INTERNAL_f3fd96a5_4_k_cu_b821b6844cuda3std3__45__cpo3endE)
_ZN34_INTERNAL_f3fd96a5_4_k_cu_b821b6844cuda3std3__45__cpo3endE:
	.zero		1
	.type		_ZN34_INTERNAL_f3fd96a5_4_k_cu_b821b6844cuda3std6ranges3__45__cpo3endE,@object
	.size		_ZN34_INTERNAL_f3fd96a5_4_k_cu_b821b6844cuda3std6ranges3__45__cpo3endE,(_ZN34_INTERNAL_f3fd96a5_4_k_cu_b821b6846thrust24THRUST_300001_SM_1000_NS12placeholders2_6E - _ZN34_INTERNAL_f3fd96a5_4_k_cu_b821b6844cuda3std6ranges3__45__cpo3endE)
_ZN34_INTERNAL_f3fd96a5_4_k_cu_b821b6844cuda3std6ranges3__45__cpo3endE:
	.zero		1
	.type		_ZN34_INTERNAL_f3fd96a5_4_k_cu_b821b6846thrust24THRUST_300001_SM_1000_NS12placeholders2_6E,@object
	.size		_ZN34_INTERNAL_f3fd96a5_4_k_cu_b821b6846thrust24THRUST_300001_SM_1000_NS12placeholders2_6E,(_ZN34_INTERNAL_f3fd96a5_4_k_cu_b821b6844cuda3std3__45__cpo4rendE - _ZN34_INTERNAL_f3fd96a5_4_k_cu_b821b6846thrust24THRUST_300001_SM_1000_NS12placeholders2_6E)
_ZN34_INTERNAL_f3fd96a5_4_k_cu_b821b6846thrust24THRUST_300001_SM_1000_NS12placeholders2_6E:
	.zero		1
	.type		_ZN34_INTERNAL_f3fd96a5_4_k_cu_b821b6844cuda3std3__45__cpo4rendE,@object
	.size		_ZN34_INTERNAL_f3fd96a5_4_k_cu_b821b6844cuda3std3__45__cpo4rendE,(_ZN34_INTERNAL_f3fd96a5_4_k_cu_b821b6844cuda3std6ranges3__45__cpo9iter_swapE - _ZN34_INTERNAL_f3fd96a5_4_k_cu_b821b6844cuda3std3__45__cpo4rendE)
_ZN34_INTERNAL_f3fd96a5_4_k_cu_b821b6844cuda3std3__45__cpo4rendE:
	.zero		1
	.type		_ZN34_INTERNAL_f3fd96a5_4_k_cu_b821b6844cuda3std6ranges3__45__cpo9iter_swapE,@object
	.size		_ZN34_INTERNAL_f3fd96a5_4_k_cu_b821b6844cuda3std6ranges3__45__cpo9iter_swapE,(_ZN34_INTERNAL_f3fd96a5_4_k_cu_b821b6844cuda3std3__48unexpectE - _ZN34_INTERNAL_f3fd96a5_4_k_cu_b821b6844cuda3std6ranges3__45__cpo9iter_swapE)
_ZN34_INTERNAL_f3fd96a5_4_k_cu_b821b6844cuda3std6ranges3__45__cpo9iter_swapE:
	.zero		1
	.type		_ZN34_INTERNAL_f3fd96a5_4_k_cu_b821b6844cuda3std3__48unexpectE,@object
	.size		_ZN34_INTERNAL_f3fd96a5_4_k_cu_b821b6844cuda3std3__48unexpectE,(_ZN34_INTERNAL_f3fd96a5_4_k_cu_b821b6846thrust24THRUST_300001_SM_1000_NS8cuda_cub3parE - _ZN34_INTERNAL_f3fd96a5_4_k_cu_b821b6844cuda3std3__48unexpectE)
_ZN34_INTERNAL_f3fd96a5_4_k_cu_b821b6844cuda3std3__48unexpectE:
	.zero		1
	.type		_ZN34_INTERNAL_f3fd96a5_4_k_cu_b821b6846thrust24THRUST_300001_SM_1000_NS8cuda_cub3parE,@object
	.size		_ZN34_INTERNAL_f3fd96a5_4_k_cu_b821b6846thrust24THRUST_300001_SM_1000_NS8cuda_cub3parE,(_ZN34_INTERNAL_f3fd96a5_4_k_cu_b821b6846thrust24THRUST_300001_SM_1000_NS12placeholders2_4E - _ZN34_INTERNAL_f3fd96a5_4_k_cu_b821b6846thrust24THRUST_300001_SM_1000_NS8cuda_cub3parE)
_ZN34_INTERNAL_f3fd96a5_4_k_cu_b821b6846thrust24THRUST_300001_SM_1000_NS8cuda_cub3parE:
	.zero		1
	.type		_ZN34_INTERNAL_f3fd96a5_4_k_cu_b821b6846thrust24THRUST_300001_SM_1000_NS12placeholders2_4E,@object
	.size		_ZN34_INTERNAL_f3fd96a5_4_k_cu_b821b6846thrust24THRUST_300001_SM_1000_NS12placeholders2_4E,(_ZN34_INTERNAL_f3fd96a5_4_k_cu_b821b6844cuda3std3__45__cpo4cendE - _ZN34_INTERNAL_f3fd96a5_4_k_cu_b821b6846thrust24THRUST_300001_SM_1000_NS12placeholders2_4E)
_ZN34_INTERNAL_f3fd96a5_4_k_cu_b821b6846thrust24THRUST_300001_SM_1000_NS12placeholders2_4E:
	.zero		1
	.type		_ZN34_INTERNAL_f3fd96a5_4_k_cu_b821b6844cuda3std3__45__cpo4cendE,@object
	.size		_ZN34_INTERNAL_f3fd96a5_4_k_cu_b821b6844cuda3std3__45__cpo4cendE,(_ZN34_INTERNAL_f3fd96a5_4_k_cu_b821b6844cuda3std6ranges3__45__cpo4cendE - _ZN34_INTERNAL_f3fd96a5_4_k_cu_b821b6844cuda3std3__45__cpo4cendE)
_ZN34_INTERNAL_f3fd96a5_4_k_cu_b821b6844cuda3std3__45__cpo4cendE:
	.zero		1
	.type		_ZN34_INTERNAL_f3fd96a5_4_k_cu_b821b6844cuda3std6ranges3__45__cpo4cendE,@object
	.size		_ZN34_INTERNAL_f3fd96a5_4_k_cu_b821b6844cuda3std6ranges3__45__cpo4cendE,(_ZN34_INTERNAL_f3fd96a5_4_k_cu_b821b6844cuda3std3__420unreachable_sentinelE - _ZN34_INTERNAL_f3fd96a5_4_k_cu_b821b6844cuda3std6ranges3__45__cpo4cendE)
_ZN34_INTERNAL_f3fd96a5_4_k_cu_b821b6844cuda3std6ranges3__45__cpo4cendE:
	.zero		1
	.type		_ZN34_INTERNAL_f3fd96a5_4_k_cu_b821b6844cuda3std3__420unreachable_sentinelE,@object
	.size		_ZN34_INTERNAL_f3fd96a5_4_k_cu_b821b6844cuda3std3__420unreachable_sentinelE,(_ZN34_INTERNAL_f3fd96a5_4_k_cu_b821b6844cuda3std6ranges3__45__cpo5ssizeE - _ZN34_INTERNAL_f3fd96a5_4_k_cu_b821b6844cuda3std3__420unreachable_sentinelE)
_ZN34_INTERNAL_f3fd96a5_4_k_cu_b821b6844cuda3std3__420unreachable_sentinelE:
	.zero		1
	.type		_ZN34_INTERNAL_f3fd96a5_4_k_cu_b821b6844cuda3std6ranges3__45__cpo5ssizeE,@object
	.size		_ZN34_INTERNAL_f3fd96a5_4_k_cu_b821b6844cuda3std6ranges3__45__cpo5ssizeE,(_ZN34_INTERNAL_f3fd96a5_4_k_cu_b821b6846thrust24THRUST_300001_SM_1000_NS12placeholders2_8E - _ZN34_INTERNAL_f3fd96a5_4_k_cu_b821b6844cuda3std6ranges3__45__cpo5ssizeE)
_ZN34_INTERNAL_f3fd96a5_4_k_cu_b821b6844cuda3std6ranges3__45__cpo5ssizeE:
	.zero		1
	.type		_ZN34_INTERNAL_f3fd96a5_4_k_cu_b821b6846thrust24THRUST_300001_SM_1000_NS12placeholders2_8E,@object
	.size		_ZN34_INTERNAL_f3fd96a5_4_k_cu_b821b6846thrust24THRUST_300001_SM_1000_NS12placeholders2_8E,(_ZN34_INTERNAL_f3fd96a5_4_k_cu_b821b6844cuda3std3__45__cpo5crendE - _ZN34_INTERNAL_f3fd96a5_4_k_cu_b821b6846thrust24THRUST_300001_SM_1000_NS12placeholders2_8E)
_ZN34_INTERNAL_f3fd96a5_4_k_cu_b821b6846thrust24THRUST_300001_SM_1000_NS12placeholders2_8E:
	.zero		1
	.type		_ZN34_INTERNAL_f3fd96a5_4_k_cu_b821b6844cuda3std3__45__cpo5crendE,@object
	.size		_ZN34_INTERNAL_f3fd96a5_4_k_cu_b821b6844cuda3std3__45__cpo5crendE,(_ZN34_INTERNAL_f3fd96a5_4_k_cu_b821b6844cuda3std6ranges3__45__cpo4prevE - _ZN34_INTERNAL_f3fd96a5_4_k_cu_b821b6844cuda3std3__45__cpo5crendE)
_ZN34_INTERNAL_f3fd96a5_4_k_cu_b821b6844cuda3std3__45__cpo5crendE:
	.zero		1
	.type		_ZN34_INTERNAL_f3fd96a5_4_k_cu_b821b6844cuda3std6ranges3__45__cpo4prevE,@object
	.size		_ZN34_INTERNAL_f3fd96a5_4_k_cu_b821b6844cuda3std6ranges3__45__cpo4prevE,(_ZN34_INTERNAL_f3fd96a5_4_k_cu_b821b6844cuda3std6ranges3__45__cpo9iter_moveE - _ZN34_INTERNAL_f3fd96a5_4_k_cu_b821b6844cuda3std6ranges3__45__cpo4prevE)
_ZN34_INTERNAL_f3fd96a5_4_k_cu_b821b6844cuda3std6ranges3__45__cpo4prevE:
	.zero		1
	.type		_ZN34_INTERNAL_f3fd96a5_4_k_cu_b821b6844cuda3std6ranges3__45__cpo9iter_moveE,@object
	.size		_ZN34_INTERNAL_f3fd96a5_4_k_cu_b821b6844cuda3std6ranges3__45__cpo9iter_moveE,(_ZN34_INTERNAL_f3fd96a5_4_k_cu_b821b6846thrust24THRUST_300001_SM_1000_NS6system6detail10sequential3seqE - _ZN34_INTERNAL_f3fd96a5_4_k_cu_b821b6844cuda3std6ranges3__45__cpo9iter_moveE)
_ZN34_INTERNAL_f3fd96a5_4_k_cu_b821b6844cuda3std6ranges3__45__cpo9iter_moveE:
	.zero		1
	.type		_ZN34_INTERNAL_f3fd96a5_4_k_cu_b821b6846thrust24THRUST_300001_SM_1000_NS6system6detail10sequential3seqE,@object
	.size		_ZN34_INTERNAL_f3fd96a5_4_k_cu_b821b6846thrust24THRUST_300001_SM_1000_NS6system6detail10sequential3seqE,(.L_40 - _ZN34_INTERNAL_f3fd96a5_4_k_cu_b821b6846thrust24THRUST_300001_SM_1000_NS6system6detail10sequential3seqE)
_ZN34_INTERNAL_f3fd96a5_4_k_cu_b821b6846thrust24THRUST_300001_SM_1000_NS6system6detail10sequential3seqE:
	.zero		1
.L_40:


//--------------------- .nv.constant0._ZN3cub18CUB_300001_SM_10006detail11EmptyKernelIvEEvv --------------------------
	.section	.nv.constant0._ZN3cub18CUB_300001_SM_10006detail11EmptyKernelIvEEvv,"a",@progbits
	.sectionflags	@""
	.align	4
.nv.constant0._ZN3cub18CUB_300001_SM_10006detail11EmptyKernelIvEEvv:
	.zero		896


//--------------------- .nv.constant0._Z30initialize_chaos_random_statesP17curandStateXORWOWjm --------------------------
	.section	.nv.constant0._Z30initialize_chaos_random_statesP17curandStateXORWOWjm,"a",@progbits
	.sectionflags	@""
	.align	4
.nv.constant0._Z30initialize_chaos_random_statesP17curandStateXORWOWjm:
	.zero		920


//--------------------- SYMBOLS --------------------------

	.type		.nv.reservedSmem.offset0,@object
	.size		.nv.reservedSmem.offset0,0x4
